// auto-generated by cutlass_sweep.gemm — config: {"arch": "sm_100", "cluster_m": 2, "cluster_n": 1, "dtype": "int8", "stages": 0, "tile_k": 128, "tile_m": 64, "tile_n": 64}
#include "cutlass/cutlass.h"
#include "cutlass/gemm/collective/collective_builder.hpp"
#include "cutlass/gemm/device/gemm_universal_adapter.h"
#include "cutlass/gemm/kernel/gemm_universal.hpp"
#include "cutlass/epilogue/collective/collective_builder.hpp"

using ElemA = int8_t;
using ElemB = int8_t;
using ElemCD = int8_t;
using Acc  = int32_t;
using TileShape    = cute::Shape<cute::_64, cute::_64, cute::_128>;
using ClusterShape = cute::Shape<cute::_2, cute::_1, cute::_1>;

using CollectiveEpilogue = typename cutlass::epilogue::collective::CollectiveBuilder<
    cutlass::arch::Sm100, cutlass::arch::OpClassTensorOp,
    TileShape, ClusterShape,
    cutlass::epilogue::collective::EpilogueTileAuto,
    Acc, Acc,
    ElemCD, cutlass::layout::RowMajor, 128 / cutlass::sizeof_bits<ElemCD>::value,
    ElemCD, cutlass::layout::RowMajor, 128 / cutlass::sizeof_bits<ElemCD>::value,
    cutlass::epilogue::collective::EpilogueScheduleAuto
  >::CollectiveOp;

using CollectiveMainloop = typename cutlass::gemm::collective::CollectiveBuilder<
    cutlass::arch::Sm100, cutlass::arch::OpClassTensorOp,
    ElemA, cutlass::layout::RowMajor, 128 / cutlass::sizeof_bits<ElemA>::value,
    ElemB, cutlass::layout::ColumnMajor, 128 / cutlass::sizeof_bits<ElemB>::value,
    Acc,
    TileShape, ClusterShape,
    cutlass::gemm::collective::StageCountAutoCarveout<static_cast<int>(sizeof(typename CollectiveEpilogue::SharedStorage))>,
    cutlass::gemm::collective::KernelScheduleAuto
  >::CollectiveOp;

using GemmKernel = cutlass::gemm::kernel::GemmUniversal<
    cute::Shape<int,int,int,int>,
    CollectiveMainloop,
    CollectiveEpilogue
>;
using Gemm = cutlass::gemm::device::GemmUniversalAdapter<GemmKernel>;

// Force the device kernel symbol into the cubin without needing a host main.
auto* _anchor = &cutlass::device_kernel<GemmKernel>;


// ===== COMPILED SASS (sm_100a) =====

	.target	sm_100a

	.elftype	@"ET_EXEC"


//--------------------- .note.nv.tkinfo           --------------------------
	.section	.note.nv.tkinfo,"",@"SHT_NOTE"
	.sectionflags	@"SHF_NOTE_NV_TKINFO"
	.tkinfo
        /*0018*/ 	.word	0x00000002
        /*0030*/ 	.string	""
        /*0030*/ 	.string	"ptxas"
        /*0030*/ 	.string	"Cuda compilation tools, release 13.0, V13.0.88"
        /*0030*/ 	.string	"Build cuda_13.0.r13.0/compiler.36424714_0"
        /*0030*/ 	.string	"-arch sm_100a -m 64 "



//--------------------- .note.nv.cuinfo           --------------------------
	.section	.note.nv.cuinfo,"",@"SHT_NOTE"
	.sectionflags	@"SHF_NOTE_NV_CUINFO"
        /*0018*/ 	.short	0x0002
        /*001a*/ 	.short	0x0064
        /*001c*/ 	.short	0x0082
	.zero		2


//--------------------- .nv.info                  --------------------------
	.section	.nv.info,"",@"SHT_CUDA_INFO"
	.align	4


	//----- nvinfo : EIATTR_REGCOUNT
	.align		4
        /*0000*/ 	.byte	0x04, 0x2f
        /*0002*/ 	.short	(.L_19 - .L_18)
	.align		4
.L_18:
        /*0004*/ 	.word	index@(_ZN7cutlass13device_kernelINS_4gemm6kernel13GemmUniversalIN4cute5tupleIJiiiiEEENS1_10collective13CollectiveMmaINS1_35MainloopSm100TmaUmmaWarpSpecializedILi13ELi2ELi4ENS5_IJNS4_1CILi2EEENSA_ILi1EEESC_EEEEENS5_IJNSA_ILi64EEESF_NSA_ILi128EEEEEEaNS5_IJlSC_lEEEaSI_NS4_8TiledMMAINS4_8MMA_AtomIJNS4_15SM100_MMA_S8_SSIaaiLi64ELi64ELNS4_4UMMA5MajorE0ELSN_0ELNSM_8SaturateE0EEEEEENS4_6LayoutINS5_IJSC_SC_SC_EEENS5_IJNSA_ILi0EEEST_ST_EEEEENS5_IJNS4_10UnderscoreESW_SW_EEEEENS4_13SM90_TMA_LOADENS4_14ComposedLayoutINS4_7SwizzleILi3ELi4ELi3EEENS4_18smem_ptr_flag_bitsILi8EEENSR_INS5_IJNSA_ILi8EEESG_EEENS5_IJSG_SC_EEEEEEEvNS4_8identityENS4_23SM90_TMA_LOAD_MULTICASTES19_vS1A_EENS_8epilogue10collective18CollectiveEpilogueINS1D_23Sm100TmaWarpSpecializedILi1ELi1ELi32ELb0ELb0EEEJSH_NS5_IJNSR_ISF_SC_EES1I_EEEaSI_aSI_NS1D_6fusion15FusionCallbacksIS1H_NS1K_17LinearCombinationIaiaiLNS_15FloatRoundStyleE2EEESH_S1J_JEEENS4_5SM1004TMEM4LOAD26SM100_TMEM_LOAD_16dp32b32xESZ_NS10_INS11_ILi2ELi4ELi3EEES14_NSR_INS5_IJS15_SF_EEENS5_IJSF_SC_EEEEEEENS4_39AutoVectorizingCopyWithAssumedAlignmentILi128EEENS4_14SM90_TMA_STOREES1Y_S20_S20_EEEvvEEEEvNT_6ParamsE)
        /*0008*/ 	.word	0x00000059


	//----- nvinfo : EIATTR_FRAME_SIZE
	.align		4
.L_19:
        /*000c*/ 	.byte	0x04, 0x11
        /*000e*/ 	.short	(.L_21 - .L_20)
	.align		4
.L_20:
        /*0010*/ 	.word	index@($__internal_2_$__cuda_sm10x_tcgen05_guardrail_trap_unallocated_columns_being_dealloced)
        /*0014*/ 	.word	0x00000000


	//----- nvinfo : EIATTR_FRAME_SIZE
	.align		4
.L_21:
        /*0018*/ 	.byte	0x04, 0x11
        /*001a*/ 	.short	(.L_23 - .L_22)
	.align		4
.L_22:
        /*001c*/ 	.word	index@($__internal_1_$__cuda_sm10x_tcgen05_guardrail_trap_phase_invalid_during_alloc)
        /*0020*/ 	.word	0x00000000


	//----- nvinfo : EIATTR_FRAME_SIZE
	.align		4
.L_23:
        /*0024*/ 	.byte	0x04, 0x11
        /*0026*/ 	.short	(.L_25 - .L_24)
	.align		4
.L_24:
        /*0028*/ 	.word	index@($__internal_0_$__cuda_sm10x_tcgen05_guardrail_trap_col_being_dealloced_not_returned_by_alloc)
        /*002c*/ 	.word	0x00000000


	//----- nvinfo : EIATTR_FRAME_SIZE
	.align		4
.L_25:
        /*0030*/ 	.byte	0x04, 0x11
        /*0032*/ 	.short	(.L_27 - .L_26)
	.align		4
.L_26:
        /*0034*/ 	.word	index@(_ZN7cutlass13device_kernelINS_4gemm6kernel13GemmUniversalIN4cute5tupleIJiiiiEEENS1_10collective13CollectiveMmaINS1_35MainloopSm100TmaUmmaWarpSpecializedILi13ELi2ELi4ENS5_IJNS4_1CILi2EEENSA_ILi1EEESC_EEEEENS5_IJNSA_ILi64EEESF_NSA_ILi128EEEEEEaNS5_IJlSC_lEEEaSI_NS4_8TiledMMAINS4_8MMA_AtomIJNS4_15SM100_MMA_S8_SSIaaiLi64ELi64ELNS4_4UMMA5MajorE0ELSN_0ELNSM_8SaturateE0EEEEEENS4_6LayoutINS5_IJSC_SC_SC_EEENS5_IJNSA_ILi0EEEST_ST_EEEEENS5_IJNS4_10UnderscoreESW_SW_EEEEENS4_13SM90_TMA_LOADENS4_14ComposedLayoutINS4_7SwizzleILi3ELi4ELi3EEENS4_18smem_ptr_flag_bitsILi8EEENSR_INS5_IJNSA_ILi8EEESG_EEENS5_IJSG_SC_EEEEEEEvNS4_8identityENS4_23SM90_TMA_LOAD_MULTICASTES19_vS1A_EENS_8epilogue10collective18CollectiveEpilogueINS1D_23Sm100TmaWarpSpecializedILi1ELi1ELi32ELb0ELb0EEEJSH_NS5_IJNSR_ISF_SC_EES1I_EEEaSI_aSI_NS1D_6fusion15FusionCallbacksIS1H_NS1K_17LinearCombinationIaiaiLNS_15FloatRoundStyleE2EEESH_S1J_JEEENS4_5SM1004TMEM4LOAD26SM100_TMEM_LOAD_16dp32b32xESZ_NS10_INS11_ILi2ELi4ELi3EEES14_NSR_INS5_IJS15_SF_EEENS5_IJSF_SC_EEEEEEENS4_39AutoVectorizingCopyWithAssumedAlignmentILi128EEENS4_14SM90_TMA_STOREES1Y_S20_S20_EEEvvEEEEvNT_6ParamsE)
        /*0038*/ 	.word	0x00000000


	//----- nvinfo : EIATTR_MIN_STACK_SIZE
	.align		4
.L_27:
        /*003c*/ 	.byte	0x04, 0x12
        /*003e*/ 	.short	(.L_29 - .L_28)
	.align		4
.L_28:
        /*0040*/ 	.word	index@(_ZN7cutlass13device_kernelINS_4gemm6kernel13GemmUniversalIN4cute5tupleIJiiiiEEENS1_10collective13CollectiveMmaINS1_35MainloopSm100TmaUmmaWarpSpecializedILi13ELi2ELi4ENS5_IJNS4_1CILi2EEENSA_ILi1EEESC_EEEEENS5_IJNSA_ILi64EEESF_NSA_ILi128EEEEEEaNS5_IJlSC_lEEEaSI_NS4_8TiledMMAINS4_8MMA_AtomIJNS4_15SM100_MMA_S8_SSIaaiLi64ELi64ELNS4_4UMMA5MajorE0ELSN_0ELNSM_8SaturateE0EEEEEENS4_6LayoutINS5_IJSC_SC_SC_EEENS5_IJNSA_ILi0EEEST_ST_EEEEENS5_IJNS4_10UnderscoreESW_SW_EEEEENS4_13SM90_TMA_LOADENS4_14ComposedLayoutINS4_7SwizzleILi3ELi4ELi3EEENS4_18smem_ptr_flag_bitsILi8EEENSR_INS5_IJNSA_ILi8EEESG_EEENS5_IJSG_SC_EEEEEEEvNS4_8identityENS4_23SM90_TMA_LOAD_MULTICASTES19_vS1A_EENS_8epilogue10collective18CollectiveEpilogueINS1D_23Sm100TmaWarpSpecializedILi1ELi1ELi32ELb0ELb0EEEJSH_NS5_IJNSR_ISF_SC_EES1I_EEEaSI_aSI_NS1D_6fusion15FusionCallbacksIS1H_NS1K_17LinearCombinationIaiaiLNS_15FloatRoundStyleE2EEESH_S1J_JEEENS4_5SM1004TMEM4LOAD26SM100_TMEM_LOAD_16dp32b32xESZ_NS10_INS11_ILi2ELi4ELi3EEES14_NSR_INS5_IJS15_SF_EEENS5_IJSF_SC_EEEEEEENS4_39AutoVectorizingCopyWithAssumedAlignmentILi128EEENS4_14SM90_TMA_STOREES1Y_S20_S20_EEEvvEEEEvNT_6ParamsE)
        /*0044*/ 	.word	0x00000000
.L_29:


//--------------------- .nv.compat                --------------------------
	.section	.nv.compat,"",@"SHT_CUDA_COMPAT_INFO"
	.align	4
        /*0000*/ 	.byte	0x02, 0x09, 0x01, 0x00, 0x02, 0x02, 0x03, 0x00, 0x02, 0x05, 0x06, 0x00, 0x03, 0x07, 0x01, 0x01
        /*0010*/ 	.byte	0x02, 0x03, 0x01, 0x00, 0x02, 0x06, 0x01, 0x00, 0x04, 0x0b, 0x08, 0x00, 0x01, 0x00, 0x00, 0x00
        /*0020*/ 	.byte	0x00, 0x00, 0x00, 0x00


//--------------------- .nv.info._ZN7cutlass13device_kernelINS_4gemm6kernel13GemmUniversalIN4cute5tupleIJiiiiEEENS1_10collective13CollectiveMmaINS1_35MainloopSm100TmaUmmaWarpSpecializedILi13ELi2ELi4ENS5_IJNS4_1CILi2EEENSA_ILi1EEESC_EEEEENS5_IJNSA_ILi64EEESF_NSA_ILi128EEEEEEaNS5_IJlSC_lEEEaSI_NS4_8TiledMMAINS4_8MMA_AtomIJNS4_15SM100_MMA_S8_SSIaaiLi64ELi64ELNS4_4UMMA5MajorE0ELSN_0ELNSM_8SaturateE0EEEEEENS4_6LayoutINS5_IJSC_SC_SC_EEENS5_IJNSA_ILi0EEEST_ST_EEEEENS5_IJNS4_10UnderscoreESW_SW_EEEEENS4_13SM90_TMA_LOADENS4_14ComposedLayoutINS4_7SwizzleILi3ELi4ELi3EEENS4_18smem_ptr_flag_bitsILi8EEENSR_INS5_IJNSA_ILi8EEESG_EEENS5_IJSG_SC_EEEEEEEvNS4_8identityENS4_23SM90_TMA_LOAD_MULTICASTES19_vS1A_EENS_8epilogue10collective18CollectiveEpilogueINS1D_23Sm100TmaWarpSpecializedILi1ELi1ELi32ELb0ELb0EEEJSH_NS5_IJNSR_ISF_SC_EES1I_EEEaSI_aSI_NS1D_6fusion15FusionCallbacksIS1H_NS1K_17LinearCombinationIaiaiLNS_15FloatRoundStyleE2EEESH_S1J_JEEENS4_5SM1004TMEM4LOAD26SM100_TMEM_LOAD_16dp32b32xESZ_NS10_INS11_ILi2ELi4ELi3EEES14_NSR_INS5_IJS15_SF_EEENS5_IJSF_SC_EEEEEEENS4_39AutoVectorizingCopyWithAssumedAlignmentILi128EEENS4_14SM90_TMA_STOREES1Y_S20_S20_EEEvvEEEEvNT_6ParamsE --------------------------
	.section	.nv.info._ZN7cutlass13device_kernelINS_4gemm6kernel13GemmUniversalIN4cute5tupleIJiiiiEEENS1_10collective13CollectiveMmaINS1_35MainloopSm100TmaUmmaWarpSpecializedILi13ELi2ELi4ENS5_IJNS4_1CILi2EEENSA_ILi1EEESC_EEEEENS5_IJNSA_ILi64EEESF_NSA_ILi128EEEEEEaNS5_IJlSC_lEEEaSI_NS4_8TiledMMAINS4_8MMA_AtomIJNS4_15SM100_MMA_S8_SSIaaiLi64ELi64ELNS4_4UMMA5MajorE0ELSN_0ELNSM_8SaturateE0EEEEEENS4_6LayoutINS5_IJSC_SC_SC_EEENS5_IJNSA_ILi0EEEST_ST_EEEEENS5_IJNS4_10UnderscoreESW_SW_EEEEENS4_13SM90_TMA_LOADENS4_14ComposedLayoutINS4_7SwizzleILi3ELi4ELi3EEENS4_18smem_ptr_flag_bitsILi8EEENSR_INS5_IJNSA_ILi8EEESG_EEENS5_IJSG_SC_EEEEEEEvNS4_8identityENS4_23SM90_TMA_LOAD_MULTICASTES19_vS1A_EENS_8epilogue10collective18CollectiveEpilogueINS1D_23Sm100TmaWarpSpecializedILi1ELi1ELi32ELb0ELb0EEEJSH_NS5_IJNSR_ISF_SC_EES1I_EEEaSI_aSI_NS1D_6fusion15FusionCallbacksIS1H_NS1K_17LinearCombinationIaiaiLNS_15FloatRoundStyleE2EEESH_S1J_JEEENS4_5SM1004TMEM4LOAD26SM100_TMEM_LOAD_16dp32b32xESZ_NS10_INS11_ILi2ELi4ELi3EEES14_NSR_INS5_IJS15_SF_EEENS5_IJSF_SC_EEEEEEENS4_39AutoVectorizingCopyWithAssumedAlignmentILi128EEENS4_14SM90_TMA_STOREES1Y_S20_S20_EEEvvEEEEvNT_6ParamsE,"",@"SHT_CUDA_INFO"
	.sectionflags	@""
	.align	4


	//----- nvinfo : EIATTR_CUDA_API_VERSION
	.align		4
        /*0000*/ 	.byte	0x04, 0x37
        /*0002*/ 	.short	(.L_31 - .L_30)
.L_30:
        /*0004*/ 	.word	0x00000082


	//----- nvinfo : EIATTR_KPARAM_INFO
	.align		4
.L_31:
        /*0008*/ 	.byte	0x04, 0x17
        /*000a*/ 	.short	(.L_33 - .L_32)
.L_32:
        /*000c*/ 	.word	0x00000000
        /*0010*/ 	.short	0x0000
        /*0012*/ 	.short	0x0000
        /*0014*/ 	.byte	0x00, 0xf0, 0x01, 0x20


	//----- nvinfo : EIATTR_AT_ENTRY_FRAGMENTS
	.align		4
.L_33:
        /*0018*/ 	.byte	0x04, 0x4f
        /*001a*/ 	.short	(.L_35 - .L_34)


	//   ....[0]....
.L_34:
        /*001c*/ 	.word	0x00000006


	//----- nvinfo : EIATTR_RESERVED_SMEM_USED
	.align		4
.L_35:
        /*0020*/ 	.byte	0x01, 0x41
	.zero		2


	//----- nvinfo : EIATTR_SPARSE_MMA_MASK
	.align		4
        /*0024*/ 	.byte	0x03, 0x50
        /*0026*/ 	.short	0x0000


	//----- nvinfo : EIATTR_TCGEN05_1CTA_USED
	.align		4
        /*0028*/ 	.byte	0x01, 0x51
	.zero		2


	//----- nvinfo : EIATTR_MAXREG_COUNT
	.align		4
        /*002c*/ 	.byte	0x03, 0x1b
        /*002e*/ 	.short	0x00ff


	//----- nvinfo : EIATTR_NUM_BARRIERS
	.align		4
        /*0030*/ 	.byte	0x02, 0x4c
        /*0032*/ 	.byte	0x07
	.zero		1


	//----- nvinfo : EIATTR_EXTERNS
	.align		4
        /*0034*/ 	.byte	0x04, 0x0f
        /*0036*/ 	.short	(.L_37 - .L_36)


	//   ....[0]....
	.align		4
.L_36:
        /*0038*/ 	.word	index@(__assertfail)


	//----- nvinfo : EIATTR_MERCURY_ISA_VERSION
	.align		4
.L_37:
        /*003c*/ 	.byte	0x03, 0x5f
        /*003e*/ 	.short	0x0101


	//----- nvinfo : EIATTR_INT_WARP_WIDE_INSTR_OFFSETS
	.align		4
        /*0040*/ 	.byte	0x04, 0x31
        /*0042*/ 	.short	(.L_39 - .L_38)


	//   ....[0]....
.L_38:
        /*0044*/ 	.word	0x00004250


	//   ....[1]....
        /*0048*/ 	.word	0x00004280


	//   ....[2]....
        /*004c*/ 	.word	0x000042a0


	//   ....[3]....
        /*0050*/ 	.word	0x00004e80


	//   ....[4]....
        /*0054*/ 	.word	0x00004f30


	//----- nvinfo : EIATTR_COOP_GROUP_MASK_REGIDS
	.align		4
.L_39:
        /*0058*/ 	.byte	0x04, 0x29
        /*005a*/ 	.short	(.L_41 - .L_40)


	//   ....[0]....
.L_40:
        /*005c*/ 	.word	0xffffffff


	//   ....[1]....
        /*0060*/ 	.word	0xffffffff


	//   ....[2]....
        /*0064*/ 	.word	0xffffffff


	//   ....[3]....
        /*0068*/ 	.word	0xffffffff


	//   ....[4]....
        /*006c*/ 	.word	0xffffffff


	//   ....[5]....
        /*0070*/ 	.word	0xffffffff


	//   ....[6]....
        /*0074*/ 	.word	0xffffffff


	//   ....[7]....
        /*0078*/ 	.word	0xffffffff


	//   ....[8]....
        /*007c*/ 	.word	0xffffffff


	//   ....[9]....
        /*0080*/ 	.word	0xffffffff


	//   ....[10]....
        /*0084*/ 	.word	0xffffffff


	//   ....[11]....
        /*0088*/ 	.word	0xffffffff


	//   ....[12]....
        /*008c*/ 	.word	0xffffffff


	//   ....[13]....
        /*0090*/ 	.word	0xffffffff


	//----- nvinfo : EIATTR_COOP_GROUP_INSTR_OFFSETS
	.align		4
.L_41:
        /*0094*/ 	.byte	0x04, 0x28
        /*0096*/ 	.short	(.L_43 - .L_42)


	//   ....[0]....
.L_42:
        /*0098*/ 	.word	0x00000080


	//   ....[1]....
        /*009c*/ 	.word	0x000004e0


	//   ....[2]....
        /*00a0*/ 	.word	0x000007c0


	//   ....[3]....
        /*00a4*/ 	.word	0x00000900


	//   ....[4]....
        /*00a8*/ 	.word	0x00000a00


	//   ....[5]....
        /*00ac*/ 	.word	0x00000b70


	//   ....[6]....
        /*00b0*/ 	.word	0x00000d10


	//   ....[7]....
        /*00b4*/ 	.word	0x00000ed0


	//   ....[8]....
        /*00b8*/ 	.word	0x00002090


	//   ....[9]....
        /*00bc*/ 	.word	0x00003440


	//   ....[10]....
        /*00c0*/ 	.word	0x00003650


	//   ....[11]....
        /*00c4*/ 	.word	0x00003680


	//   ....[12]....
        /*00c8*/ 	.word	0x00004130


	//   ....[13]....
        /*00cc*/ 	.word	0x00004360


	//----- nvinfo : EIATTR_VRC_CTA_INIT_COUNT
	.align		4
.L_43:
        /*00d0*/ 	.byte	0x02, 0x4a
        /*00d2*/ 	.byte	0x80
	.zero		1


	//----- nvinfo : EIATTR_SYSCALL_OFFSETS
	.align		4
        /*00d4*/ 	.byte	0x04, 0x46
        /*00d6*/ 	.short	(.L_45 - .L_44)


	//   ....[0]....
.L_44:
        /*00d8*/ 	.word	0x00005a90


	//   ....[1]....
        /*00dc*/ 	.word	0x00005bd0


	//   ....[2]....
        /*00e0*/ 	.word	0x00006350


	//----- nvinfo : EIATTR_MBARRIER_INSTR_OFFSETS
	.align		4
.L_45:
        /*00e4*/ 	.byte	0x04, 0x39
        /*00e6*/ 	.short	(.L_47 - .L_46)


	//   ....[0]....
.L_46:
        /*00e8*/ 	.word	0x00000600
        /*00ec*/ 	.word	0x000000ff
        /*00f0*/ 	.word	0x00000000
        /*00f4*/ 	.short	0x0100
        /*00f6*/ 	.byte	0x04
	.zero		1


	//   ....[1]....
        /*00f8*/ 	.word	0x00000610
        /*00fc*/ 	.word	0x000000ff
        /*0100*/ 	.word	0x00000068
        /*0104*/ 	.short	0x0100
        /*0106*/ 	.byte	0x04
	.zero		1


	//   ....[2]....
        /*0108*/ 	.word	0x00000620
        /*010c*/ 	.word	0x000000ff
        /*0110*/ 	.word	0x00000008
        /*0114*/ 	.short	0x0100
        /*0116*/ 	.byte	0x04
	.zero		1


	//   ....[3]....
        /*0118*/ 	.word	0x00000630
        /*011c*/ 	.word	0x000000ff
        /*0120*/ 	.word	0x00000070
        /*0124*/ 	.short	0x0100
        /*0126*/ 	.byte	0x04
	.zero		1


	//   ....[4]....
        /*0128*/ 	.word	0x00000640
        /*012c*/ 	.word	0x000000ff
        /*0130*/ 	.word	0x00000010
        /*0134*/ 	.short	0x0100
        /*0136*/ 	.byte	0x04
	.zero		1


	//   ....[5]....
        /*0138*/ 	.word	0x00000650
        /*013c*/ 	.word	0x000000ff
        /*0140*/ 	.word	0x00000078
        /*0144*/ 	.short	0x0100
        /*0146*/ 	.byte	0x04
	.zero		1


	//   ....[6]....
        /*0148*/ 	.word	0x00000660
        /*014c*/ 	.word	0x000000ff
        /*0150*/ 	.word	0x00000018
        /*0154*/ 	.short	0x0100
        /*0156*/ 	.byte	0x04
	.zero		1


	//   ....[7]....
        /*0158*/ 	.word	0x00000670
        /*015c*/ 	.word	0x000000ff
        /*0160*/ 	.word	0x00000080
        /*0164*/ 	.short	0x0100
        /*0166*/ 	.byte	0x04
	.zero		1


	//   ....[8]....
        /*0168*/ 	.word	0x00000680
        /*016c*/ 	.word	0x000000ff
        /*0170*/ 	.word	0x00000020
        /*0174*/ 	.short	0x0100
        /*0176*/ 	.byte	0x04
	.zero		1


	//   ....[9]....
        /*0178*/ 	.word	0x00000690
        /*017c*/ 	.word	0x000000ff
        /*0180*/ 	.word	0x00000088
        /*0184*/ 	.short	0x0100
        /*0186*/ 	.byte	0x04
	.zero		1


	//   ....[10]....
        /*0188*/ 	.word	0x000006a0
        /*018c*/ 	.word	0x000000ff
        /*0190*/ 	.word	0x00000028
        /*0194*/ 	.short	0x0100
        /*0196*/ 	.byte	0x04
	.zero		1


	//   ....[11]....
        /*0198*/ 	.word	0x000006b0
        /*019c*/ 	.word	0x000000ff
        /*01a0*/ 	.word	0x00000090
        /*01a4*/ 	.short	0x0100
        /*01a6*/ 	.byte	0x04
	.zero		1


	//   ....[12]....
        /*01a8*/ 	.word	0x000006c0
        /*01ac*/ 	.word	0x000000ff
        /*01b0*/ 	.word	0x00000030
        /*01b4*/ 	.short	0x0100
        /*01b6*/ 	.byte	0x04
	.zero		1


	//   ....[13]....
        /*01b8*/ 	.word	0x000006d0
        /*01bc*/ 	.word	0x000000ff
        /*01c0*/ 	.word	0x00000098
        /*01c4*/ 	.short	0x0100
        /*01c6*/ 	.byte	0x04
	.zero		1


	//   ....[14]....
        /*01c8*/ 	.word	0x000006e0
        /*01cc*/ 	.word	0x000000ff
        /*01d0*/ 	.word	0x00000038
        /*01d4*/ 	.short	0x0100
        /*01d6*/ 	.byte	0x04
	.zero		1


	//   ....[15]....
        /*01d8*/ 	.word	0x000006f0
        /*01dc*/ 	.word	0x000000ff
        /*01e0*/ 	.word	0x000000a0
        /*01e4*/ 	.short	0x0100
        /*01e6*/ 	.byte	0x04
	.zero		1


	//   ....[16]....
        /*01e8*/ 	.word	0x00000700
        /*01ec*/ 	.word	0x000000ff
        /*01f0*/ 	.word	0x00000040
        /*01f4*/ 	.short	0x0100
        /*01f6*/ 	.byte	0x04
	.zero		1


	//   ....[17]....
        /*01f8*/ 	.word	0x00000710
        /*01fc*/ 	.word	0x000000ff
        /*0200*/ 	.word	0x000000a8
        /*0204*/ 	.short	0x0100
        /*0206*/ 	.byte	0x04
	.zero		1


	//   ....[18]....
        /*0208*/ 	.word	0x00000720
        /*020c*/ 	.word	0x000000ff
        /*0210*/ 	.word	0x00000048
        /*0214*/ 	.short	0x0100
        /*0216*/ 	.byte	0x04
	.zero		1


	//   ....[19]....
        /*0218*/ 	.word	0x00000730
        /*021c*/ 	.word	0x000000ff
        /*0220*/ 	.word	0x000000b0
        /*0224*/ 	.short	0x0100
        /*0226*/ 	.byte	0x04
	.zero		1


	//   ....[20]....
        /*0228*/ 	.word	0x00000740
        /*022c*/ 	.word	0x000000ff
        /*0230*/ 	.word	0x00000050
        /*0234*/ 	.short	0x0100
        /*0236*/ 	.byte	0x04
	.zero		1


	//   ....[21]....
        /*0238*/ 	.word	0x00000750
        /*023c*/ 	.word	0x000000ff
        /*0240*/ 	.word	0x000000b8
        /*0244*/ 	.short	0x0100
        /*0246*/ 	.byte	0x04
	.zero		1


	//   ....[22]....
        /*0248*/ 	.word	0x00000760
        /*024c*/ 	.word	0x000000ff
        /*0250*/ 	.word	0x00000058
        /*0254*/ 	.short	0x0100
        /*0256*/ 	.byte	0x04
	.zero		1


	//   ....[23]....
        /*0258*/ 	.word	0x00000770
        /*025c*/ 	.word	0x000000ff
        /*0260*/ 	.word	0x000000c0
        /*0264*/ 	.short	0x0100
        /*0266*/ 	.byte	0x04
	.zero		1


	//   ....[24]....
        /*0268*/ 	.word	0x00000780
        /*026c*/ 	.word	0x000000ff
        /*0270*/ 	.word	0x00000060
        /*0274*/ 	.short	0x0100
        /*0276*/ 	.byte	0x04
	.zero		1


	//   ....[25]....
        /*0278*/ 	.word	0x00000790
        /*027c*/ 	.word	0x000000ff
        /*0280*/ 	.word	0x000000c8
        /*0284*/ 	.short	0x0100
        /*0286*/ 	.byte	0x04
	.zero		1


	//   ....[26]....
        /*0288*/ 	.word	0x000008d0
        /*028c*/ 	.word	0x000000ff
        /*0290*/ 	.word	0x000000d0
        /*0294*/ 	.short	0x0100
        /*0296*/ 	.byte	0x04
	.zero		1


	//   ....[27]....
        /*0298*/ 	.word	0x000008e0
        /*029c*/ 	.word	0x000000ff
        /*02a0*/ 	.word	0x000000d8
        /*02a4*/ 	.short	0x0100
        /*02a6*/ 	.byte	0x04
	.zero		1


	//   ....[28]....
        /*02a8*/ 	.word	0x000009d0
        /*02ac*/ 	.word	0x000000ff
        /*02b0*/ 	.word	0x000000e0
        /*02b4*/ 	.short	0x0100
        /*02b6*/ 	.byte	0x06
	.zero		1


	//   ....[29]....
        /*02b8*/ 	.word	0x000009e0
        /*02bc*/ 	.word	0x000000ff
        /*02c0*/ 	.word	0x000000e8
        /*02c4*/ 	.short	0x0100
        /*02c6*/ 	.byte	0x06
	.zero		1


	//   ....[30]....
        /*02c8*/ 	.word	0x00000b20
        /*02cc*/ 	.word	0x000000ff
        /*02d0*/ 	.word	0x000000f0
        /*02d4*/ 	.short	0x0100
        /*02d6*/ 	.byte	0x06
	.zero		1


	//   ....[31]....
        /*02d8*/ 	.word	0x00000b30
        /*02dc*/ 	.word	0x000000ff
        /*02e0*/ 	.word	0x00000100
        /*02e4*/ 	.short	0x0100
        /*02e6*/ 	.byte	0x06
	.zero		1


	//   ....[32]....
        /*02e8*/ 	.word	0x00000b40
        /*02ec*/ 	.word	0x000000ff
        /*02f0*/ 	.word	0x000000f8
        /*02f4*/ 	.short	0x0100
        /*02f6*/ 	.byte	0x06
	.zero		1


	//   ....[33]....
        /*02f8*/ 	.word	0x00000b50
        /*02fc*/ 	.word	0x000000ff
        /*0300*/ 	.word	0x00000108
        /*0304*/ 	.short	0x0100
        /*0306*/ 	.byte	0x06
	.zero		1


	//   ....[34]....
        /*0308*/ 	.word	0x00000c80
        /*030c*/ 	.word	0x000000ff
        /*0310*/ 	.word	0x00000110
        /*0314*/ 	.short	0x0100
        /*0316*/ 	.byte	0x04
	.zero		1


	//   ....[35]....
        /*0318*/ 	.word	0x00000c90
        /*031c*/ 	.word	0x000000ff
        /*0320*/ 	.word	0x00000130
        /*0324*/ 	.short	0x0100
        /*0326*/ 	.byte	0x04
	.zero		1


	//   ....[36]....
        /*0328*/ 	.word	0x00000ca0
        /*032c*/ 	.word	0x000000ff
        /*0330*/ 	.word	0x00000118
        /*0334*/ 	.short	0x0100
        /*0336*/ 	.byte	0x04
	.zero		1


	//   ....[37]....
        /*0338*/ 	.word	0x00000cb0
        /*033c*/ 	.word	0x000000ff
        /*0340*/ 	.word	0x00000138
        /*0344*/ 	.short	0x0100
        /*0346*/ 	.byte	0x04
	.zero		1


	//   ....[38]....
        /*0348*/ 	.word	0x00000cc0
        /*034c*/ 	.word	0x000000ff
        /*0350*/ 	.word	0x00000120
        /*0354*/ 	.short	0x0100
        /*0356*/ 	.byte	0x04
	.zero		1


	//   ....[39]....
        /*0358*/ 	.word	0x00000cd0
        /*035c*/ 	.word	0x000000ff
        /*0360*/ 	.word	0x00000140
        /*0364*/ 	.short	0x0100
        /*0366*/ 	.byte	0x04
	.zero		1


	//   ....[40]....
        /*0368*/ 	.word	0x00000ce0
        /*036c*/ 	.word	0x000000ff
        /*0370*/ 	.word	0x00000128
        /*0374*/ 	.short	0x0100
        /*0376*/ 	.byte	0x04
	.zero		1


	//   ....[41]....
        /*0378*/ 	.word	0x00000cf0
        /*037c*/ 	.word	0x000000ff
        /*0380*/ 	.word	0x00000148
        /*0384*/ 	.short	0x0100
        /*0386*/ 	.byte	0x04
	.zero		1


	//   ....[42]....
        /*0388*/ 	.word	0x00000de0
        /*038c*/ 	.word	0x000000ff
        /*0390*/ 	.word	0x00000150
        /*0394*/ 	.short	0x0100
        /*0396*/ 	.byte	0x04
	.zero		1


	//   ....[43]....
        /*0398*/ 	.word	0x00000df0
        /*039c*/ 	.word	0x000000ff
        /*03a0*/ 	.word	0x00000160
        /*03a4*/ 	.short	0x0100
        /*03a6*/ 	.byte	0x04
	.zero		1


	//   ....[44]....
        /*03a8*/ 	.word	0x00000e00
        /*03ac*/ 	.word	0x000000ff
        /*03b0*/ 	.word	0x00000158
        /*03b4*/ 	.short	0x0100
        /*03b6*/ 	.byte	0x04
	.zero		1


	//   ....[45]....
        /*03b8*/ 	.word	0x00000e10
        /*03bc*/ 	.word	0x000000ff
        /*03c0*/ 	.word	0x00000168
        /*03c4*/ 	.short	0x0100
        /*03c6*/ 	.byte	0x04
	.zero		1


	//   ....[46]....
        /*03c8*/ 	.word	0x00001910
        /*03cc*/ 	.word	0x00000000
        /*03d0*/ 	.word	0x00000160
        /*03d4*/ 	.short	0x010a
        /*03d6*/ 	.byte	0xff
	.zero		1


	//   ....[47]....
        /*03d8*/ 	.word	0x00001940
        /*03dc*/ 	.word	0x00000000
        /*03e0*/ 	.word	0x00000150
        /*03e4*/ 	.short	0x0101
        /*03e6*/ 	.byte	0xff
	.zero		1


	//   ....[48]....
        /*03e8*/ 	.word	0x00001a10
        /*03ec*/ 	.word	0x000000ff
        /*03f0*/ 	.word	0x00000068
        /*03f4*/ 	.short	0x010a
        /*03f6*/ 	.byte	0x04
	.zero		1


	//   ....[49]....
        /*03f8*/ 	.word	0x00001a90
        /*03fc*/ 	.word	0x000000ff
        /*0400*/ 	.word	0x00000068
        /*0404*/ 	.short	0x010a
        /*0406*/ 	.byte	0x21
	.zero		1


	//   ....[50]....
        /*0408*/ 	.word	0x00001c20
        /*040c*/ 	.word	0x000000ff
        /*0410*/ 	.word	0x00000068
        /*0414*/ 	.short	0x010a
        /*0416*/ 	.byte	0x08
	.zero		1


	//   ....[51]....
        /*0418*/ 	.word	0x00001d40
        /*041c*/ 	.word	0x000000ff
        /*0420*/ 	.word	0x000000e8
        /*0424*/ 	.short	0x0101
        /*0426*/ 	.byte	0x06
	.zero		1


	//   ....[52]....
        /*0428*/ 	.word	0x00001d60
        /*042c*/ 	.word	0x000000ff
        /*0430*/ 	.word	0x00000068
        /*0434*/ 	.short	0x010a
        /*0436*/ 	.byte	0x04
	.zero		1


	//   ....[53]....
        /*0438*/ 	.word	0x00001de0
        /*043c*/ 	.word	0x000000ff
        /*0440*/ 	.word	0x00000068
        /*0444*/ 	.short	0x010a
        /*0446*/ 	.byte	0x11
	.zero		1


	//   ....[54]....
        /*0448*/ 	.word	0x00001ff0
        /*044c*/ 	.word	0x000000ff
        /*0450*/ 	.word	0x00000068
        /*0454*/ 	.short	0x010a
        /*0456*/ 	.byte	0x07
	.zero		1


	//   ....[55]....
        /*0458*/ 	.word	0x000020c0
        /*045c*/ 	.word	0x00000003
        /*0460*/ 	.word	0x000000f0
        /*0464*/ 	.short	0x010a
        /*0466*/ 	.byte	0xff
	.zero		1


	//   ....[56]....
        /*0468*/ 	.word	0x00002210
        /*046c*/ 	.word	0x00000000
        /*0470*/ 	.word	0x00000000
        /*0474*/ 	.short	0x0101
        /*0476*/ 	.byte	0xff
	.zero		1


	//   ....[57]....
        /*0478*/ 	.word	0x000027b0
        /*047c*/ 	.word	0x000000ff
        /*0480*/ 	.word	0x00000000
        /*0484*/ 	.short	0x010a
        /*0486*/ 	.byte	0x04
	.zero		1


	//   ....[58]....
        /*0488*/ 	.word	0x00002840
        /*048c*/ 	.word	0x000000ff
        /*0490*/ 	.word	0x00000000
        /*0494*/ 	.short	0x010a
        /*0496*/ 	.byte	0x05
	.zero		1


	//   ....[59]....
        /*0498*/ 	.word	0x000028d0
        /*049c*/ 	.word	0x000000ff
        /*04a0*/ 	.word	0x00000000
        /*04a4*/ 	.short	0x010a
        /*04a6*/ 	.byte	0x05
	.zero		1


	//   ....[60]....
        /*04a8*/ 	.word	0x00002960
        /*04ac*/ 	.word	0x000000ff
        /*04b0*/ 	.word	0x00000000
        /*04b4*/ 	.short	0x010a
        /*04b6*/ 	.byte	0x05
	.zero		1


	//   ....[61]....
        /*04b8*/ 	.word	0x000029f0
        /*04bc*/ 	.word	0x000000ff
        /*04c0*/ 	.word	0x00000000
        /*04c4*/ 	.short	0x010a
        /*04c6*/ 	.byte	0x05
	.zero		1


	//   ....[62]....
        /*04c8*/ 	.word	0x00002a80
        /*04cc*/ 	.word	0x000000ff
        /*04d0*/ 	.word	0x00000000
        /*04d4*/ 	.short	0x010a
        /*04d6*/ 	.byte	0x05
	.zero		1


	//   ....[63]....
        /*04d8*/ 	.word	0x00002b10
        /*04dc*/ 	.word	0x000000ff
        /*04e0*/ 	.word	0x00000000
        /*04e4*/ 	.short	0x010a
        /*04e6*/ 	.byte	0x05
	.zero		1


	//   ....[64]....
        /*04e8*/ 	.word	0x00002ba0
        /*04ec*/ 	.word	0x000000ff
        /*04f0*/ 	.word	0x00000000
        /*04f4*/ 	.short	0x010a
        /*04f6*/ 	.byte	0x05
	.zero		1


	//   ....[65]....
        /*04f8*/ 	.word	0x00002c30
        /*04fc*/ 	.word	0x000000ff
        /*0500*/ 	.word	0x00000000
        /*0504*/ 	.short	0x010a
        /*0506*/ 	.byte	0x05
	.zero		1


	//   ....[66]....
        /*0508*/ 	.word	0x00002cc0
        /*050c*/ 	.word	0x000000ff
        /*0510*/ 	.word	0x00000000
        /*0514*/ 	.short	0x010a
        /*0516*/ 	.byte	0x05
	.zero		1


	//   ....[67]....
        /*0518*/ 	.word	0x00002d50
        /*051c*/ 	.word	0x000000ff
        /*0520*/ 	.word	0x00000000
        /*0524*/ 	.short	0x010a
        /*0526*/ 	.byte	0x05
	.zero		1


	//   ....[68]....
        /*0528*/ 	.word	0x00002de0
        /*052c*/ 	.word	0x000000ff
        /*0530*/ 	.word	0x00000000
        /*0534*/ 	.short	0x010a
        /*0536*/ 	.byte	0x05
	.zero		1


	//   ....[69]....
        /*0538*/ 	.word	0x00002e80
        /*053c*/ 	.word	0x00000000
        /*0540*/ 	.word	0x00000000
        /*0544*/ 	.short	0x010a
        /*0546*/ 	.byte	0xff
	.zero		1


	//   ....[70]....
        /*0548*/ 	.word	0x00002fa0
        /*054c*/ 	.word	0x00000002
        /*0550*/ 	.word	0x00000150
        /*0554*/ 	.short	0x010a
        /*0556*/ 	.byte	0xff
	.zero		1


	//   ....[71]....
        /*0558*/ 	.word	0x00003010
        /*055c*/ 	.word	0x00000002
        /*0560*/ 	.word	0x00000000
        /*0564*/ 	.short	0x0101
        /*0566*/ 	.byte	0xff
	.zero		1


	//   ....[72]....
        /*0568*/ 	.word	0x00003030
        /*056c*/ 	.word	0x000000ff
        /*0570*/ 	.word	0x00000100
        /*0574*/ 	.short	0x010a
        /*0576*/ 	.byte	0x04
	.zero		1


	//   ....[73]....
        /*0578*/ 	.word	0x00003150
        /*057c*/ 	.word	0x00000002
        /*0580*/ 	.word	0x000000f0
        /*0584*/ 	.short	0x010a
        /*0586*/ 	.byte	0xff
	.zero		1


	//   ....[74]....
        /*0588*/ 	.word	0x00003250
        /*058c*/ 	.word	0x00000002
        /*0590*/ 	.word	0x00000000
        /*0594*/ 	.short	0x0101
        /*0596*/ 	.byte	0xff
	.zero		1


	//   ....[75]....
        /*0598*/ 	.word	0x000032e0
        /*059c*/ 	.word	0x000000ff
        /*05a0*/ 	.word	0x00000100
        /*05a4*/ 	.short	0x0106
        /*05a6*/ 	.byte	0x04
	.zero		1


	//   ....[76]....
        /*05a8*/ 	.word	0x00003300
        /*05ac*/ 	.word	0x000000ff
        /*05b0*/ 	.word	0x00000100
        /*05b4*/ 	.short	0x010a
        /*05b6*/ 	.byte	0x04
	.zero		1


	//   ....[77]....
        /*05b8*/ 	.word	0x00003390
        /*05bc*/ 	.word	0x000000ff
        /*05c0*/ 	.word	0x00000100
        /*05c4*/ 	.short	0x0106
        /*05c6*/ 	.byte	0x07
	.zero		1


	//   ....[78]....
        /*05c8*/ 	.word	0x000033d0
        /*05cc*/ 	.word	0x00000000
        /*05d0*/ 	.word	0x00000100
        /*05d4*/ 	.short	0x010a
        /*05d6*/ 	.byte	0xff
	.zero		1


	//   ....[79]....
        /*05d8*/ 	.word	0x00003920
        /*05dc*/ 	.word	0x00000000
        /*05e0*/ 	.word	0x000000f0
        /*05e4*/ 	.short	0x010a
        /*05e6*/ 	.byte	0xff
	.zero		1


	//   ....[80]....
        /*05e8*/ 	.word	0x00003a20
        /*05ec*/ 	.word	0x00000003
        /*05f0*/ 	.word	0x00000000
        /*05f4*/ 	.short	0x0101
        /*05f6*/ 	.byte	0xff
	.zero		1


	//   ....[81]....
        /*05f8*/ 	.word	0x00003a30
        /*05fc*/ 	.word	0x000000ff
        /*0600*/ 	.word	0x00000000
        /*0604*/ 	.short	0x010a
        /*0606*/ 	.byte	0x04
	.zero		1


	//   ....[82]....
        /*0608*/ 	.word	0x00003ab0
        /*060c*/ 	.word	0x000000ff
        /*0610*/ 	.word	0x00000130
        /*0614*/ 	.short	0x010a
        /*0616*/ 	.byte	0x1f
	.zero		1


	//   ....[83]....
        /*0618*/ 	.word	0x00003b90
        /*061c*/ 	.word	0x000000ff
        /*0620*/ 	.word	0x00000000
        /*0624*/ 	.short	0x010a
        /*0626*/ 	.byte	0x05
	.zero		1


	//   ....[84]....
        /*0628*/ 	.word	0x00003cd0
        /*062c*/ 	.word	0x000000ff
        /*0630*/ 	.word	0x00000000
        /*0634*/ 	.short	0x010a
        /*0636*/ 	.byte	0x04
	.zero		1


	//   ....[85]....
        /*0638*/ 	.word	0x00003f60
        /*063c*/ 	.word	0x000000ff
        /*0640*/ 	.word	0x00000000
        /*0644*/ 	.short	0x010a
        /*0646*/ 	.byte	0x04
	.zero		1


	//   ....[86]....
        /*0648*/ 	.word	0x00003ff0
        /*064c*/ 	.word	0x000000ff
        /*0650*/ 	.word	0x00000000
        /*0654*/ 	.short	0x010a
        /*0656*/ 	.byte	0x05
	.zero		1


	//   ....[87]....
        /*0658*/ 	.word	0x00004080
        /*065c*/ 	.word	0x000000ff
        /*0660*/ 	.word	0x00000000
        /*0664*/ 	.short	0x010a
        /*0666*/ 	.byte	0x05
	.zero		1


	//   ....[88]....
        /*0668*/ 	.word	0x00004110
        /*066c*/ 	.word	0x000000ff
        /*0670*/ 	.word	0x00000000
        /*0674*/ 	.short	0x010a
        /*0676*/ 	.byte	0x04
	.zero		1


	//   ....[89]....
        /*0678*/ 	.word	0x00004600
        /*067c*/ 	.word	0x00000003
        /*0680*/ 	.word	0x000000f0
        /*0684*/ 	.short	0x010a
        /*0686*/ 	.byte	0xff
	.zero		1


	//   ....[90]....
        /*0688*/ 	.word	0x00004770
        /*068c*/ 	.word	0x00000000
        /*0690*/ 	.word	0x00000000
        /*0694*/ 	.short	0x0101
        /*0696*/ 	.byte	0xff
	.zero		1


	//   ....[91]....
        /*0698*/ 	.word	0x00004c30
        /*069c*/ 	.word	0x000000ff
        /*06a0*/ 	.word	0x000000e8
        /*06a4*/ 	.short	0x010a
        /*06a6*/ 	.byte	0x11
	.zero		1


	//   ....[92]....
        /*06a8*/ 	.word	0x00004dc0
        /*06ac*/ 	.word	0x000000ff
        /*06b0*/ 	.word	0x000000d8
        /*06b4*/ 	.short	0x010a
        /*06b6*/ 	.byte	0x11
	.zero		1


	//   ....[93]....
        /*06b8*/ 	.word	0x00004fd0
        /*06bc*/ 	.word	0x000000ff
        /*06c0*/ 	.word	0x000000d0
        /*06c4*/ 	.short	0x010b
        /*06c6*/ 	.byte	0x11
	.zero		1


	//   ....[94]....
        /*06c8*/ 	.word	0x00004fe0
        /*06cc*/ 	.word	0x000000ff
        /*06d0*/ 	.word	0x00000000
        /*06d4*/ 	.short	0x0101
        /*06d6*/ 	.byte	0x30
	.zero		1


	//   ....[95]....
        /*06d8*/ 	.word	0x00005020
        /*06dc*/ 	.word	0x00000000
        /*06e0*/ 	.word	0x000000d8
        /*06e4*/ 	.short	0x010a
        /*06e6*/ 	.byte	0xff
	.zero		1


	//   ....[96]....
        /*06e8*/ 	.word	0x00005350
        /*06ec*/ 	.word	0x00000003
        /*06f0*/ 	.word	0x000000f0
        /*06f4*/ 	.short	0x010a
        /*06f6*/ 	.byte	0xff
	.zero		1


	//   ....[97]....
        /*06f8*/ 	.word	0x000054d0
        /*06fc*/ 	.word	0x00000000
        /*0700*/ 	.word	0x00000000
        /*0704*/ 	.short	0x0101
        /*0706*/ 	.byte	0xff
	.zero		1


	//   ....[98]....
        /*0708*/ 	.word	0x00005f30
        /*070c*/ 	.word	0x000000ff
        /*0710*/ 	.word	0x000000d0
        /*0714*/ 	.short	0x010a
        /*0716*/ 	.byte	0x2c
	.zero		1


	//   ....[99]....
        /*0718*/ 	.word	0x00005f40
        /*071c*/ 	.word	0x00000010
        /*0720*/ 	.word	0x00000110
        /*0724*/ 	.short	0x010a
        /*0726*/ 	.byte	0xff
	.zero		1


	//   ....[100]....
        /*0728*/ 	.word	0x000060f0
        /*072c*/ 	.word	0x000000ff
        /*0730*/ 	.word	0x000000d0
        /*0734*/ 	.short	0x010a
        /*0736*/ 	.byte	0x2c
	.zero		1


	//   ....[101]....
        /*0738*/ 	.word	0x000061d0
        /*073c*/ 	.word	0x000000ff
        /*0740*/ 	.word	0x00000000
        /*0744*/ 	.short	0x0101
        /*0746*/ 	.byte	0x04
	.zero		1


	//   ....[102]....
        /*0748*/ 	.word	0x00006230
        /*074c*/ 	.word	0x00000010
        /*0750*/ 	.word	0x00000110
        /*0754*/ 	.short	0x010a
        /*0756*/ 	.byte	0xff
	.zero		1


	//   ....[103]....
        /*0758*/ 	.word	0x000064f0
        /*075c*/ 	.word	0x000000ff
        /*0760*/ 	.word	0x00000000
        /*0764*/ 	.short	0x0101
        /*0766*/ 	.byte	0x04
	.zero		1


	//   ....[104]....
        /*0768*/ 	.word	0x00006ef0
        /*076c*/ 	.word	0x00000000
        /*0770*/ 	.word	0x00000160
        /*0774*/ 	.short	0x010a
        /*0776*/ 	.byte	0xff
	.zero		1


	//   ....[105]....
        /*0778*/ 	.word	0x00006f50
        /*077c*/ 	.word	0x00000000
        /*0780*/ 	.word	0x00000068
        /*0784*/ 	.short	0x010a
        /*0786*/ 	.byte	0xff
	.zero		1


	//   ....[106]....
        /*0788*/ 	.word	0x00006fb0
        /*078c*/ 	.word	0x00000000
        /*0790*/ 	.word	0x00000068
        /*0794*/ 	.short	0x010a
        /*0796*/ 	.byte	0xff
	.zero		1


	//   ....[107]....
        /*0798*/ 	.word	0x00007000
        /*079c*/ 	.word	0x00000003
        /*07a0*/ 	.word	0x000000f0
        /*07a4*/ 	.short	0x010a
        /*07a6*/ 	.byte	0xff
	.zero		1


	//   ....[108]....
        /*07a8*/ 	.word	0x00007060
        /*07ac*/ 	.word	0x00000000
        /*07b0*/ 	.word	0x00000000
        /*07b4*/ 	.short	0x010a
        /*07b6*/ 	.byte	0xff
	.zero		1


	//   ....[109]....
        /*07b8*/ 	.word	0x000070c0
        /*07bc*/ 	.word	0x00000000
        /*07c0*/ 	.word	0x00000000
        /*07c4*/ 	.short	0x010a
        /*07c6*/ 	.byte	0xff
	.zero		1


	//   ....[110]....
        /*07c8*/ 	.word	0x00007120
        /*07cc*/ 	.word	0x00000000
        /*07d0*/ 	.word	0x00000000
        /*07d4*/ 	.short	0x010a
        /*07d6*/ 	.byte	0xff
	.zero		1


	//   ....[111]....
        /*07d8*/ 	.word	0x00007180
        /*07dc*/ 	.word	0x00000000
        /*07e0*/ 	.word	0x00000000
        /*07e4*/ 	.short	0x010a
        /*07e6*/ 	.byte	0xff
	.zero		1


	//   ....[112]....
        /*07e8*/ 	.word	0x000071e0
        /*07ec*/ 	.word	0x00000000
        /*07f0*/ 	.word	0x00000000
        /*07f4*/ 	.short	0x010a
        /*07f6*/ 	.byte	0xff
	.zero		1


	//   ....[113]....
        /*07f8*/ 	.word	0x00007240
        /*07fc*/ 	.word	0x00000000
        /*0800*/ 	.word	0x00000000
        /*0804*/ 	.short	0x010a
        /*0806*/ 	.byte	0xff
	.zero		1


	//   ....[114]....
        /*0808*/ 	.word	0x000072a0
        /*080c*/ 	.word	0x00000000
        /*0810*/ 	.word	0x00000000
        /*0814*/ 	.short	0x010a
        /*0816*/ 	.byte	0xff
	.zero		1


	//   ....[115]....
        /*0818*/ 	.word	0x00007300
        /*081c*/ 	.word	0x00000000
        /*0820*/ 	.word	0x00000000
        /*0824*/ 	.short	0x010a
        /*0826*/ 	.byte	0xff
	.zero		1


	//   ....[116]....
        /*0828*/ 	.word	0x00007360
        /*082c*/ 	.word	0x00000000
        /*0830*/ 	.word	0x00000000
        /*0834*/ 	.short	0x010a
        /*0836*/ 	.byte	0xff
	.zero		1


	//   ....[117]....
        /*0838*/ 	.word	0x000073c0
        /*083c*/ 	.word	0x00000000
        /*0840*/ 	.word	0x00000000
        /*0844*/ 	.short	0x010a
        /*0846*/ 	.byte	0xff
	.zero		1


	//   ....[118]....
        /*0848*/ 	.word	0x00007420
        /*084c*/ 	.word	0x00000000
        /*0850*/ 	.word	0x00000000
        /*0854*/ 	.short	0x010a
        /*0856*/ 	.byte	0xff
	.zero		1


	//   ....[119]....
        /*0858*/ 	.word	0x00007480
        /*085c*/ 	.word	0x00000000
        /*0860*/ 	.word	0x00000000
        /*0864*/ 	.short	0x010a
        /*0866*/ 	.byte	0xff
	.zero		1


	//   ....[120]....
        /*0868*/ 	.word	0x000074d0
        /*086c*/ 	.word	0x00000002
        /*0870*/ 	.word	0x00000150
        /*0874*/ 	.short	0x010a
        /*0876*/ 	.byte	0xff
	.zero		1


	//   ....[121]....
        /*0878*/ 	.word	0x00007530
        /*087c*/ 	.word	0x00000002
        /*0880*/ 	.word	0x00000100
        /*0884*/ 	.short	0x010a
        /*0886*/ 	.byte	0xff
	.zero		1


	//   ....[122]....
        /*0888*/ 	.word	0x00007580
        /*088c*/ 	.word	0x00000002
        /*0890*/ 	.word	0x000000f0
        /*0894*/ 	.short	0x010a
        /*0896*/ 	.byte	0xff
	.zero		1


	//   ....[123]....
        /*0898*/ 	.word	0x000075e0
        /*089c*/ 	.word	0x00000000
        /*08a0*/ 	.word	0x00000100
        /*08a4*/ 	.short	0x010a
        /*08a6*/ 	.byte	0xff
	.zero		1


	//   ....[124]....
        /*08a8*/ 	.word	0x00007630
        /*08ac*/ 	.word	0x00000000
        /*08b0*/ 	.word	0x000000f0
        /*08b4*/ 	.short	0x010a
        /*08b6*/ 	.byte	0xff
	.zero		1


	//   ....[125]....
        /*08b8*/ 	.word	0x00007690
        /*08bc*/ 	.word	0x00000002
        /*08c0*/ 	.word	0x00000130
        /*08c4*/ 	.short	0x010a
        /*08c6*/ 	.byte	0xff
	.zero		1


	//   ....[126]....
        /*08c8*/ 	.word	0x000076f0
        /*08cc*/ 	.word	0x00000000
        /*08d0*/ 	.word	0x00000000
        /*08d4*/ 	.short	0x010a
        /*08d6*/ 	.byte	0xff
	.zero		1


	//   ....[127]....
        /*08d8*/ 	.word	0x00007750
        /*08dc*/ 	.word	0x00000000
        /*08e0*/ 	.word	0x00000000
        /*08e4*/ 	.short	0x010a
        /*08e6*/ 	.byte	0xff
	.zero		1


	//   ....[128]....
        /*08e8*/ 	.word	0x000077b0
        /*08ec*/ 	.word	0x00000000
        /*08f0*/ 	.word	0x00000000
        /*08f4*/ 	.short	0x010a
        /*08f6*/ 	.byte	0xff
	.zero		1


	//   ....[129]....
        /*08f8*/ 	.word	0x00007810
        /*08fc*/ 	.word	0x00000000
        /*0900*/ 	.word	0x00000000
        /*0904*/ 	.short	0x010a
        /*0906*/ 	.byte	0xff
	.zero		1


	//   ....[130]....
        /*0908*/ 	.word	0x00007870
        /*090c*/ 	.word	0x00000000
        /*0910*/ 	.word	0x00000000
        /*0914*/ 	.short	0x010a
        /*0916*/ 	.byte	0xff
	.zero		1


	//   ....[131]....
        /*0918*/ 	.word	0x000078c0
        /*091c*/ 	.word	0x00000003
        /*0920*/ 	.word	0x000000f0
        /*0924*/ 	.short	0x010a
        /*0926*/ 	.byte	0xff
	.zero		1


	//   ....[132]....
        /*0928*/ 	.word	0x00007920
        /*092c*/ 	.word	0x00000000
        /*0930*/ 	.word	0x000000e8
        /*0934*/ 	.short	0x010a
        /*0936*/ 	.byte	0xff
	.zero		1


	//   ....[133]....
        /*0938*/ 	.word	0x00007980
        /*093c*/ 	.word	0x00000000
        /*0940*/ 	.word	0x000000d8
        /*0944*/ 	.short	0x010a
        /*0946*/ 	.byte	0xff
	.zero		1


	//   ....[134]....
        /*0948*/ 	.word	0x000079d0
        /*094c*/ 	.word	0x00000003
        /*0950*/ 	.word	0x000000f0
        /*0954*/ 	.short	0x010a
        /*0956*/ 	.byte	0xff
	.zero		1


	//   ....[135]....
        /*0958*/ 	.word	0x00007a30
        /*095c*/ 	.word	0x00000000
        /*0960*/ 	.word	0x000000d0
        /*0964*/ 	.short	0x010a
        /*0966*/ 	.byte	0xff
	.zero		1


	//   ....[136]....
        /*0968*/ 	.word	0x00007a80
        /*096c*/ 	.word	0x00000010
        /*0970*/ 	.word	0x00000110
        /*0974*/ 	.short	0x010a
        /*0976*/ 	.byte	0xff
	.zero		1


	//----- nvinfo : EIATTR_NUM_MBARRIERS
	.align		4
.L_47:
        /*0978*/ 	.byte	0x03, 0x38
        /*097a*/ 	.short	0x002e


	//----- nvinfo : EIATTR_EXIT_INSTR_OFFSETS
	.align		4
        /*097c*/ 	.byte	0x04, 0x1c
        /*097e*/ 	.short	(.L_49 - .L_48)


	//   ....[0]....
.L_48:
        /*0980*/ 	.word	0x00002eb0


	//   ....[1]....
        /*0984*/ 	.word	0x000033a0


	//   ....[2]....
        /*0988*/ 	.word	0x00003400


	//   ....[3]....
        /*098c*/ 	.word	0x00004370


	//   ....[4]....
        /*0990*/ 	.word	0x00005050


	//   ....[5]....
        /*0994*/ 	.word	0x00005090


	//   ....[6]....
        /*0998*/ 	.word	0x00006ee0


	//----- nvinfo : EIATTR_MAX_THREADS
	.align		4
.L_49:
        /*099c*/ 	.byte	0x04, 0x05
        /*099e*/ 	.short	(.L_51 - .L_50)
.L_50:
        /*09a0*/ 	.word	0x00000100
        /*09a4*/ 	.word	0x00000001
        /*09a8*/ 	.word	0x00000001


	//----- nvinfo : EIATTR_CRS_STACK_SIZE
	.align		4
.L_51:
        /*09ac*/ 	.byte	0x04, 0x1e
        /*09ae*/ 	.short	(.L_53 - .L_52)
.L_52:
        /*09b0*/ 	.word	0x00000000


	//----- nvinfo : EIATTR_CBANK_PARAM_SIZE
	.align		4
.L_53:
        /*09b4*/ 	.byte	0x03, 0x19
        /*09b6*/ 	.short	0x0800


	//----- nvinfo : EIATTR_PARAM_CBANK
	.align		4
        /*09b8*/ 	.byte	0x04, 0x0a
        /*09ba*/ 	.short	(.L_55 - .L_54)
	.align		4
.L_54:
        /*09bc*/ 	.word	index@(.nv.constant0._ZN7cutlass13device_kernelINS_4gemm6kernel13GemmUniversalIN4cute5tupleIJiiiiEEENS1_10collective13CollectiveMmaINS1_35MainloopSm100TmaUmmaWarpSpecializedILi13ELi2ELi4ENS5_IJNS4_1CILi2EEENSA_ILi1EEESC_EEEEENS5_IJNSA_ILi64EEESF_NSA_ILi128EEEEEEaNS5_IJlSC_lEEEaSI_NS4_8TiledMMAINS4_8MMA_AtomIJNS4_15SM100_MMA_S8_SSIaaiLi64ELi64ELNS4_4UMMA5MajorE0ELSN_0ELNSM_8SaturateE0EEEEEENS4_6LayoutINS5_IJSC_SC_SC_EEENS5_IJNSA_ILi0EEEST_ST_EEEEENS5_IJNS4_10UnderscoreESW_SW_EEEEENS4_13SM90_TMA_LOADENS4_14ComposedLayoutINS4_7SwizzleILi3ELi4ELi3EEENS4_18smem_ptr_flag_bitsILi8EEENSR_INS5_IJNSA_ILi8EEESG_EEENS5_IJSG_SC_EEEEEEEvNS4_8identityENS4_23SM90_TMA_LOAD_MULTICASTES19_vS1A_EENS_8epilogue10collective18CollectiveEpilogueINS1D_23Sm100TmaWarpSpecializedILi1ELi1ELi32ELb0ELb0EEEJSH_NS5_IJNSR_ISF_SC_EES1I_EEEaSI_aSI_NS1D_6fusion15FusionCallbacksIS1H_NS1K_17LinearCombinationIaiaiLNS_15FloatRoundStyleE2EEESH_S1J_JEEENS4_5SM1004TMEM4LOAD26SM100_TMEM_LOAD_16dp32b32xESZ_NS10_INS11_ILi2ELi4ELi3EEES14_NSR_INS5_IJS15_SF_EEENS5_IJSF_SC_EEEEEEENS4_39AutoVectorizingCopyWithAssumedAlignmentILi128EEENS4_14SM90_TMA_STOREES1Y_S20_S20_EEEvvEEEEvNT_6ParamsE)
        /*09c0*/ 	.short	0x0380
        /*09c2*/ 	.short	0x0800


	//----- nvinfo : EIATTR_SW_WAR
	.align		4
.L_55:
        /*09c4*/ 	.byte	0x04, 0x36
        /*09c6*/ 	.short	(.L_57 - .L_56)
.L_56:
        /*09c8*/ 	.word	0x00000008
.L_57:


//--------------------- .nv.callgraph             --------------------------
	.section	.nv.callgraph,"",@"SHT_CUDA_CALLGRAPH"
	.align	4
	.sectionentsize	8
	.align		4
        /*0000*/ 	.word	0x00000000
	.align		4
        /*0004*/ 	.word	0xffffffff
	.align		4
        /*0008*/ 	.word	index@(_ZN7cutlass13device_kernelINS_4gemm6kernel13GemmUniversalIN4cute5tupleIJiiiiEEENS1_10collective13CollectiveMmaINS1_35MainloopSm100TmaUmmaWarpSpecializedILi13ELi2ELi4ENS5_IJNS4_1CILi2EEENSA_ILi1EEESC_EEEEENS5_IJNSA_ILi64EEESF_NSA_ILi128EEEEEEaNS5_IJlSC_lEEEaSI_NS4_8TiledMMAINS4_8MMA_AtomIJNS4_15SM100_MMA_S8_SSIaaiLi64ELi64ELNS4_4UMMA5MajorE0ELSN_0ELNSM_8SaturateE0EEEEEENS4_6LayoutINS5_IJSC_SC_SC_EEENS5_IJNSA_ILi0EEEST_ST_EEEEENS5_IJNS4_10UnderscoreESW_SW_EEEEENS4_13SM90_TMA_LOADENS4_14ComposedLayoutINS4_7SwizzleILi3ELi4ELi3EEENS4_18smem_ptr_flag_bitsILi8EEENSR_INS5_IJNSA_ILi8EEESG_EEENS5_IJSG_SC_EEEEEEEvNS4_8identityENS4_23SM90_TMA_LOAD_MULTICASTES19_vS1A_EENS_8epilogue10collective18CollectiveEpilogueINS1D_23Sm100TmaWarpSpecializedILi1ELi1ELi32ELb0ELb0EEEJSH_NS5_IJNSR_ISF_SC_EES1I_EEEaSI_aSI_NS1D_6fusion15FusionCallbacksIS1H_NS1K_17LinearCombinationIaiaiLNS_15FloatRoundStyleE2EEESH_S1J_JEEENS4_5SM1004TMEM4LOAD26SM100_TMEM_LOAD_16dp32b32xESZ_NS10_INS11_ILi2ELi4ELi3EEES14_NSR_INS5_IJS15_SF_EEENS5_IJSF_SC_EEEEEEENS4_39AutoVectorizingCopyWithAssumedAlignmentILi128EEENS4_14SM90_TMA_STOREES1Y_S20_S20_EEEvvEEEEvNT_6ParamsE)
	.align		4
        /*000c*/ 	.word	index@(__assertfail)
	.align		4
        /*0010*/ 	.word	0x00000000
	.align		4
        /*0014*/ 	.word	0xfffffffe
	.align		4
        /*0018*/ 	.word	0x00000000
	.align		4
        /*001c*/ 	.word	0xfffffffd
	.align		4
        /*0020*/ 	.word	0x00000000
	.align		4
        /*0024*/ 	.word	0xfffffffc


//--------------------- .nv.constant4             --------------------------
	.section	.nv.constant4,"a",@progbits
	.align	8
	.align		8
.nv.constant4:
        /*0000*/ 	.dword	__assertfail
	.align		8
        /*0008*/ 	.dword	__unnamed_1
	.align		8
        /*0010*/ 	.dword	__unnamed_2
	.align		8
        /*0018*/ 	.dword	_ZN39_INTERNAL_d2d8f9e5_4_k_cu_02aa7ff0_96964cuda3std3__45__cpo5beginE
	.align		8
        /*0020*/ 	.dword	_ZN39_INTERNAL_d2d8f9e5_4_k_cu_02aa7ff0_96964cuda3std3__45__cpo3endE
	.align		8
        /*0028*/ 	.dword	_ZN39_INTERNAL_d2d8f9e5_4_k_cu_02aa7ff0_96964cuda3std3__45__cpo6cbeginE
	.align		8
        /*0030*/ 	.dword	_ZN39_INTERNAL_d2d8f9e5_4_k_cu_02aa7ff0_96964cuda3std3__45__cpo4cendE
	.align		8
        /*0038*/ 	.dword	_ZN39_INTERNAL_d2d8f9e5_4_k_cu_02aa7ff0_96964cuda3std3__441_GLOBAL__N__d2d8f9e5_4_k_cu_02aa7ff0_96966ignoreE
	.align		8
        /*0040*/ 	.dword	_ZN39_INTERNAL_d2d8f9e5_4_k_cu_02aa7ff0_96964cuda3std3__419piecewise_constructE
	.align		8
        /*0048*/ 	.dword	_ZN39_INTERNAL_d2d8f9e5_4_k_cu_02aa7ff0_96964cuda3std3__48in_placeE
	.align		8
        /*0050*/ 	.dword	_ZN39_INTERNAL_d2d8f9e5_4_k_cu_02aa7ff0_96964cuda3std6ranges3__45__cpo4swapE
	.align		8
        /*0058*/ 	.dword	_ZN39_INTERNAL_d2d8f9e5_4_k_cu_02aa7ff0_96964cuda3std6ranges3__45__cpo9iter_moveE
	.align		8
        /*0060*/ 	.dword	_ZN39_INTERNAL_d2d8f9e5_4_k_cu_02aa7ff0_96964cute7productE
	.align		8
        /*0068*/ 	.dword	_ZN39_INTERNAL_d2d8f9e5_4_k_cu_02aa7ff0_96964cute1_E
	.align		8
        /*0070*/ 	.dword	$str$25
	.align		8
        /*0078*/ 	.dword	$str$26
	.align		8
        /*0080*/ 	.dword	$str$27
	.align		8
        /*0088*/ 	.dword	$str$28


//--------------------- .text._ZN7cutlass13device_kernelINS_4gemm6kernel13GemmUniversalIN4cute5tupleIJiiiiEEENS1_10collective13CollectiveMmaINS1_35MainloopSm100TmaUmmaWarpSpecializedILi13ELi2ELi4ENS5_IJNS4_1CILi2EEENSA_ILi1EEESC_EEEEENS5_IJNSA_ILi64EEESF_NSA_ILi128EEEEEEaNS5_IJlSC_lEEEaSI_NS4_8TiledMMAINS4_8MMA_AtomIJNS4_15SM100_MMA_S8_SSIaaiLi64ELi64ELNS4_4UMMA5MajorE0ELSN_0ELNSM_8SaturateE0EEEEEENS4_6LayoutINS5_IJSC_SC_SC_EEENS5_IJNSA_ILi0EEEST_ST_EEEEENS5_IJNS4_10UnderscoreESW_SW_EEEEENS4_13SM90_TMA_LOADENS4_14ComposedLayoutINS4_7SwizzleILi3ELi4ELi3EEENS4_18smem_ptr_flag_bitsILi8EEENSR_INS5_IJNSA_ILi8EEESG_EEENS5_IJSG_SC_EEEEEEEvNS4_8identityENS4_23SM90_TMA_LOAD_MULTICASTES19_vS1A_EENS_8epilogue10collective18CollectiveEpilogueINS1D_23Sm100TmaWarpSpecializedILi1ELi1ELi32ELb0ELb0EEEJSH_NS5_IJNSR_ISF_SC_EES1I_EEEaSI_aSI_NS1D_6fusion15FusionCallbacksIS1H_NS1K_17LinearCombinationIaiaiLNS_15FloatRoundStyleE2EEESH_S1J_JEEENS4_5SM1004TMEM4LOAD26SM100_TMEM_LOAD_16dp32b32xESZ_NS10_INS11_ILi2ELi4ELi3EEES14_NSR_INS5_IJS15_SF_EEENS5_IJSF_SC_EEEEEEENS4_39AutoVectorizingCopyWithAssumedAlignmentILi128EEENS4_14SM90_TMA_STOREES1Y_S20_S20_EEEvvEEEEvNT_6ParamsE --------------------------
	.section	.text._ZN7cutlass13device_kernelINS_4gemm6kernel13GemmUniversalIN4cute5tupleIJiiiiEEENS1_10collective13CollectiveMmaINS1_35MainloopSm100TmaUmmaWarpSpecializedILi13ELi2ELi4ENS5_IJNS4_1CILi2EEENSA_ILi1EEESC_EEEEENS5_IJNSA_ILi64EEESF_NSA_ILi128EEEEEEaNS5_IJlSC_lEEEaSI_NS4_8TiledMMAINS4_8MMA_AtomIJNS4_15SM100_MMA_S8_SSIaaiLi64ELi64ELNS4_4UMMA5MajorE0ELSN_0ELNSM_8SaturateE0EEEEEENS4_6LayoutINS5_IJSC_SC_SC_EEENS5_IJNSA_ILi0EEEST_ST_EEEEENS5_IJNS4_10UnderscoreESW_SW_EEEEENS4_13SM90_TMA_LOADENS4_14ComposedLayoutINS4_7SwizzleILi3ELi4ELi3EEENS4_18smem_ptr_flag_bitsILi8EEENSR_INS5_IJNSA_ILi8EEESG_EEENS5_IJSG_SC_EEEEEEEvNS4_8identityENS4_23SM90_TMA_LOAD_MULTICASTES19_vS1A_EENS_8epilogue10collective18CollectiveEpilogueINS1D_23Sm100TmaWarpSpecializedILi1ELi1ELi32ELb0ELb0EEEJSH_NS5_IJNSR_ISF_SC_EES1I_EEEaSI_aSI_NS1D_6fusion15FusionCallbacksIS1H_NS1K_17LinearCombinationIaiaiLNS_15FloatRoundStyleE2EEESH_S1J_JEEENS4_5SM1004TMEM4LOAD26SM100_TMEM_LOAD_16dp32b32xESZ_NS10_INS11_ILi2ELi4ELi3EEES14_NSR_INS5_IJS15_SF_EEENS5_IJSF_SC_EEEEEEENS4_39AutoVectorizingCopyWithAssumedAlignmentILi128EEENS4_14SM90_TMA_STOREES1Y_S20_S20_EEEvvEEEEvNT_6ParamsE,"ax",@progbits
	.align	128
.text._ZN7cutlass13device_kernelINS_4gemm6kernel13GemmUniversalIN4cute5tupleIJiiiiEEENS1_10collective13CollectiveMmaINS1_35MainloopSm100TmaUmmaWarpSpecializedILi13ELi2ELi4ENS5_IJNS4_1CILi2EEENSA_ILi1EEESC_EEEEENS5_IJNSA_ILi64EEESF_NSA_ILi128EEEEEEaNS5_IJlSC_lEEEaSI_NS4_8TiledMMAINS4_8MMA_AtomIJNS4_15SM100_MMA_S8_SSIaaiLi64ELi64ELNS4_4UMMA5MajorE0ELSN_0ELNSM_8SaturateE0EEEEEENS4_6LayoutINS5_IJSC_SC_SC_EEENS5_IJNSA_ILi0EEEST_ST_EEEEENS5_IJNS4_10UnderscoreESW_SW_EEEEENS4_13SM90_TMA_LOADENS4_14ComposedLayoutINS4_7SwizzleILi3ELi4ELi3EEENS4_18smem_ptr_flag_bitsILi8EEENSR_INS5_IJNSA_ILi8EEESG_EEENS5_IJSG_SC_EEEEEEEvNS4_8identityENS4_23SM90_TMA_LOAD_MULTICASTES19_vS1A_EENS_8epilogue10collective18CollectiveEpilogueINS1D_23Sm100TmaWarpSpecializedILi1ELi1ELi32ELb0ELb0EEEJSH_NS5_IJNSR_ISF_SC_EES1I_EEEaSI_aSI_NS1D_6fusion15FusionCallbacksIS1H_NS1K_17LinearCombinationIaiaiLNS_15FloatRoundStyleE2EEESH_S1J_JEEENS4_5SM1004TMEM4LOAD26SM100_TMEM_LOAD_16dp32b32xESZ_NS10_INS11_ILi2ELi4ELi3EEES14_NSR_INS5_IJS15_SF_EEENS5_IJSF_SC_EEEEEEENS4_39AutoVectorizingCopyWithAssumedAlignmentILi128EEENS4_14SM90_TMA_STOREES1Y_S20_S20_EEEvvEEEEvNT_6ParamsE:
        .type           _ZN7cutlass13device_kernelINS_4gemm6kernel13GemmUniversalIN4cute5tupleIJiiiiEEENS1_10collective13CollectiveMmaINS1_35MainloopSm100TmaUmmaWarpSpecializedILi13ELi2ELi4ENS5_IJNS4_1CILi2EEENSA_ILi1EEESC_EEEEENS5_IJNSA_ILi64EEESF_NSA_ILi128EEEEEEaNS5_IJlSC_lEEEaSI_NS4_8TiledMMAINS4_8MMA_AtomIJNS4_15SM100_MMA_S8_SSIaaiLi64ELi64ELNS4_4UMMA5MajorE0ELSN_0ELNSM_8SaturateE0EEEEEENS4_6LayoutINS5_IJSC_SC_SC_EEENS5_IJNSA_ILi0EEEST_ST_EEEEENS5_IJNS4_10UnderscoreESW_SW_EEEEENS4_13SM90_TMA_LOADENS4_14ComposedLayoutINS4_7SwizzleILi3ELi4ELi3EEENS4_18smem_ptr_flag_bitsILi8EEENSR_INS5_IJNSA_ILi8EEESG_EEENS5_IJSG_SC_EEEEEEEvNS4_8identityENS4_23SM90_TMA_LOAD_MULTICASTES19_vS1A_EENS_8epilogue10collective18CollectiveEpilogueINS1D_23Sm100TmaWarpSpecializedILi1ELi1ELi32ELb0ELb0EEEJSH_NS5_IJNSR_ISF_SC_EES1I_EEEaSI_aSI_NS1D_6fusion15FusionCallbacksIS1H_NS1K_17LinearCombinationIaiaiLNS_15FloatRoundStyleE2EEESH_S1J_JEEENS4_5SM1004TMEM4LOAD26SM100_TMEM_LOAD_16dp32b32xESZ_NS10_INS11_ILi2ELi4ELi3EEES14_NSR_INS5_IJS15_SF_EEENS5_IJSF_SC_EEEEEEENS4_39AutoVectorizingCopyWithAssumedAlignmentILi128EEENS4_14SM90_TMA_STOREES1Y_S20_S20_EEEvvEEEEvNT_6ParamsE,@function
        .size           _ZN7cutlass13device_kernelINS_4gemm6kernel13GemmUniversalIN4cute5tupleIJiiiiEEENS1_10collective13CollectiveMmaINS1_35MainloopSm100TmaUmmaWarpSpecializedILi13ELi2ELi4ENS5_IJNS4_1CILi2EEENSA_ILi1EEESC_EEEEENS5_IJNSA_ILi64EEESF_NSA_ILi128EEEEEEaNS5_IJlSC_lEEEaSI_NS4_8TiledMMAINS4_8MMA_AtomIJNS4_15SM100_MMA_S8_SSIaaiLi64ELi64ELNS4_4UMMA5MajorE0ELSN_0ELNSM_8SaturateE0EEEEEENS4_6LayoutINS5_IJSC_SC_SC_EEENS5_IJNSA_ILi0EEEST_ST_EEEEENS5_IJNS4_10UnderscoreESW_SW_EEEEENS4_13SM90_TMA_LOADENS4_14ComposedLayoutINS4_7SwizzleILi3ELi4ELi3EEENS4_18smem_ptr_flag_bitsILi8EEENSR_INS5_IJNSA_ILi8EEESG_EEENS5_IJSG_SC_EEEEEEEvNS4_8identityENS4_23SM90_TMA_LOAD_MULTICASTES19_vS1A_EENS_8epilogue10collective18CollectiveEpilogueINS1D_23Sm100TmaWarpSpecializedILi1ELi1ELi32ELb0ELb0EEEJSH_NS5_IJNSR_ISF_SC_EES1I_EEEaSI_aSI_NS1D_6fusion15FusionCallbacksIS1H_NS1K_17LinearCombinationIaiaiLNS_15FloatRoundStyleE2EEESH_S1J_JEEENS4_5SM1004TMEM4LOAD26SM100_TMEM_LOAD_16dp32b32xESZ_NS10_INS11_ILi2ELi4ELi3EEES14_NSR_INS5_IJS15_SF_EEENS5_IJSF_SC_EEEEEEENS4_39AutoVectorizingCopyWithAssumedAlignmentILi128EEENS4_14SM90_TMA_STOREES1Y_S20_S20_EEEvvEEEEvNT_6ParamsE,(.L_x_163 - _ZN7cutlass13device_kernelINS_4gemm6kernel13GemmUniversalIN4cute5tupleIJiiiiEEENS1_10collective13CollectiveMmaINS1_35MainloopSm100TmaUmmaWarpSpecializedILi13ELi2ELi4ENS5_IJNS4_1CILi2EEENSA_ILi1EEESC_EEEEENS5_IJNSA_ILi64EEESF_NSA_ILi128EEEEEEaNS5_IJlSC_lEEEaSI_NS4_8TiledMMAINS4_8MMA_AtomIJNS4_15SM100_MMA_S8_SSIaaiLi64ELi64ELNS4_4UMMA5MajorE0ELSN_0ELNSM_8SaturateE0EEEEEENS4_6LayoutINS5_IJSC_SC_SC_EEENS5_IJNSA_ILi0EEEST_ST_EEEEENS5_IJNS4_10UnderscoreESW_SW_EEEEENS4_13SM90_TMA_LOADENS4_14ComposedLayoutINS4_7SwizzleILi3ELi4ELi3EEENS4_18smem_ptr_flag_bitsILi8EEENSR_INS5_IJNSA_ILi8EEESG_EEENS5_IJSG_SC_EEEEEEEvNS4_8identityENS4_23SM90_TMA_LOAD_MULTICASTES19_vS1A_EENS_8epilogue10collective18CollectiveEpilogueINS1D_23Sm100TmaWarpSpecializedILi1ELi1ELi32ELb0ELb0EEEJSH_NS5_IJNSR_ISF_SC_EES1I_EEEaSI_aSI_NS1D_6fusion15FusionCallbacksIS1H_NS1K_17LinearCombinationIaiaiLNS_15FloatRoundStyleE2EEESH_S1J_JEEENS4_5SM1004TMEM4LOAD26SM100_TMEM_LOAD_16dp32b32xESZ_NS10_INS11_ILi2ELi4ELi3EEES14_NSR_INS5_IJS15_SF_EEENS5_IJSF_SC_EEEEEEENS4_39AutoVectorizingCopyWithAssumedAlignmentILi128EEENS4_14SM90_TMA_STOREES1Y_S20_S20_EEEvvEEEEvNT_6ParamsE)
        .other          _ZN7cutlass13device_kernelINS_4gemm6kernel13GemmUniversalIN4cute5tupleIJiiiiEEENS1_10collective13CollectiveMmaINS1_35MainloopSm100TmaUmmaWarpSpecializedILi13ELi2ELi4ENS5_IJNS4_1CILi2EEENSA_ILi1EEESC_EEEEENS5_IJNSA_ILi64EEESF_NSA_ILi128EEEEEEaNS5_IJlSC_lEEEaSI_NS4_8TiledMMAINS4_8MMA_AtomIJNS4_15SM100_MMA_S8_SSIaaiLi64ELi64ELNS4_4UMMA5MajorE0ELSN_0ELNSM_8SaturateE0EEEEEENS4_6LayoutINS5_IJSC_SC_SC_EEENS5_IJNSA_ILi0EEEST_ST_EEEEENS5_IJNS4_10UnderscoreESW_SW_EEEEENS4_13SM90_TMA_LOADENS4_14ComposedLayoutINS4_7SwizzleILi3ELi4ELi3EEENS4_18smem_ptr_flag_bitsILi8EEENSR_INS5_IJNSA_ILi8EEESG_EEENS5_IJSG_SC_EEEEEEEvNS4_8identityENS4_23SM90_TMA_LOAD_MULTICASTES19_vS1A_EENS_8epilogue10collective18CollectiveEpilogueINS1D_23Sm100TmaWarpSpecializedILi1ELi1ELi32ELb0ELb0EEEJSH_NS5_IJNSR_ISF_SC_EES1I_EEEaSI_aSI_NS1D_6fusion15FusionCallbacksIS1H_NS1K_17LinearCombinationIaiaiLNS_15FloatRoundStyleE2EEESH_S1J_JEEENS4_5SM1004TMEM4LOAD26SM100_TMEM_LOAD_16dp32b32xESZ_NS10_INS11_ILi2ELi4ELi3EEES14_NSR_INS5_IJS15_SF_EEENS5_IJSF_SC_EEEEEEENS4_39AutoVectorizingCopyWithAssumedAlignmentILi128EEENS4_14SM90_TMA_STOREES1Y_S20_S20_EEEvvEEEEvNT_6ParamsE,@"STO_CUDA_ENTRY STV_DEFAULT"
_ZN7cutlass13device_kernelINS_4gemm6kernel13GemmUniversalIN4cute5tupleIJiiiiEEENS1_10collective13CollectiveMmaINS1_35MainloopSm100TmaUmmaWarpSpecializedILi13ELi2ELi4ENS5_IJNS4_1CILi2EEENSA_ILi1EEESC_EEEEENS5_IJNSA_ILi64EEESF_NSA_ILi128EEEEEEaNS5_IJlSC_lEEEaSI_NS4_8TiledMMAINS4_8MMA_AtomIJNS4_15SM100_MMA_S8_SSIaaiLi64ELi64ELNS4_4UMMA5MajorE0ELSN_0ELNSM_8SaturateE0EEEEEENS4_6LayoutINS5_IJSC_SC_SC_EEENS5_IJNSA_ILi0EEEST_ST_EEEEENS5_IJNS4_10UnderscoreESW_SW_EEEEENS4_13SM90_TMA_LOADENS4_14ComposedLayoutINS4_7SwizzleILi3ELi4ELi3EEENS4_18smem_ptr_flag_bitsILi8EEENSR_INS5_IJNSA_ILi8EEESG_EEENS5_IJSG_SC_EEEEEEEvNS4_8identityENS4_23SM90_TMA_LOAD_MULTICASTES19_vS1A_EENS_8epilogue10collective18CollectiveEpilogueINS1D_23Sm100TmaWarpSpecializedILi1ELi1ELi32ELb0ELb0EEEJSH_NS5_IJNSR_ISF_SC_EES1I_EEEaSI_aSI_NS1D_6fusion15FusionCallbacksIS1H_NS1K_17LinearCombinationIaiaiLNS_15FloatRoundStyleE2EEESH_S1J_JEEENS4_5SM1004TMEM4LOAD26SM100_TMEM_LOAD_16dp32b32xESZ_NS10_INS11_ILi2ELi4ELi3EEES14_NSR_INS5_IJS15_SF_EEENS5_IJSF_SC_EEEEEEENS4_39AutoVectorizingCopyWithAssumedAlignmentILi128EEENS4_14SM90_TMA_STOREES1Y_S20_S20_EEEvvEEEEvNT_6ParamsE:
[----:B------:R-:W1:Y:S01]  /*0000*/  LDC R1, c[0x0][0x37c] ;  /* 0x0000df00ff017b82 */ /* 0x000e620000000800 */
[----:B------:R-:W2:Y:S01]  /*0010*/  S2R R69, SR_TID.X ;  /* 0x0000000000457919 */ /* 0x000ea20000002100 */
[----:B------:R-:W3:Y:S01]  /*0020*/  LDCU.64 UR8, c[0x0][0x890] ;  /* 0x00011200ff0877ac */ /* 0x000ee20008000a00 */
[----:B------:R-:W-:Y:S02]  /*0030*/  PRMT R80, RZ, 0x7610, R80 ;  /* 0x00007610ff507816 */ /* 0x000fe40000000050 */
[----:B------:R-:W-:Y:S01]  /*0040*/  ELECT P3, URZ, PT ;  /* 0x0000000000ff782f */ /* 0x000fe20003860000 */
[----:B---3--:R-:W-:-:S04]  /*0050*/  UISETP.NE.U32.AND UP0, UPT, UR8, URZ, UPT ;  /* 0x000000ff0800728c */ /* 0x008fc8000bf05070 */
[----:B------:R-:W-:Y:S01]  /*0060*/  UISETP.NE.AND.EX UP0, UPT, UR9, URZ, UPT, UP0 ;  /* 0x000000ff0900728c */ /* 0x000fe2000bf05300 */
[----:B--2---:R-:W-:-:S05]  /*0070*/  SHF.R.U32.HI R81, RZ, 0x5, R69 ;  /* 0x00000005ff517819 */ /* 0x004fca0000011645 */
[----:B------:R-:W2:Y:S02]  /*0080*/  SHFL.IDX PT, R0, R81, RZ, 0x1f ;  /* 0x00001fff51007589 */ /* 0x000ea400000e0000 */
[----:B--2---:R-:W-:Y:S01]  /*0090*/  R2UR UR18, R0 ;  /* 0x00000000001272ca */ /* 0x004fe200000e0000 */
[----:B-1----:R-:W-:-:S14]  /*00a0*/  BRA.U UP0, `(.L_x_0) ;  /* 0x0000000100307547 */ /* 0x002fdc000b800000 */
[----:B------:R-:W1:Y:S02]  /*00b0*/  LDCU.64 UR4, c[0x0][0x888] ;  /* 0x00011100ff0477ac */ /* 0x000e640008000a00 */
[----:B-1----:R-:W-:-:S04]  /*00c0*/  UISETP.NE.U32.AND UP0, UPT, UR4, URZ, UPT ;  /* 0x000000ff0400728c */ /* 0x002fc8000bf05070 */
[----:B------:R-:W-:-:S09]  /*00d0*/  UISETP.NE.AND.EX UP0, UPT, UR5, URZ, UPT, UP0 ;  /* 0x000000ff0500728c */ /* 0x000fd2000bf05300 */
[----:B------:R-:W-:Y:S05]  /*00e0*/  BRA.U !UP0, `(.L_x_1) ;  /* 0x0000000108147547 */ /* 0x000fea000b800000 */
[----:B------:R-:W1:Y:S01]  /*00f0*/  LDC.64 R2, c[0x0][0x888] ;  /* 0x00022200ff027b82 */ /* 0x000e620000000a00 */
[----:B------:R-:W1:Y:S02]  /*0100*/  LDCU.64 UR4, c[0x0][0x358] ;  /* 0x00006b00ff0477ac */ /* 0x000e640008000a00 */
[----:B-1----:R1:W5:Y:S01]  /*0110*/  LDG.E R39, desc[UR4][R2.64] ;  /* 0x0000000402277981 */ /* 0x002362000c1e1900 */
[----:B------:R-:W-:Y:S01]  /*0120*/  HFMA2 R80, -RZ, RZ, 0, 5.9604644775390625e-08 ;  /* 0x00000001ff507431 */ /* 0x000fe200000001ff */
[----:B------:R-:W-:Y:S05]  /*0130*/  BRA `(.L_x_0) ;  /* 0x00000000000c7947 */ /* 0x000fea0003800000 */
.L_x_1:
[----:B------:R-:W1:Y:S01]  /*0140*/  LDCU UR4, c[0x0][0x880] ;  /* 0x00011000ff0477ac */ /* 0x000e620008000800 */
[----:B------:R-:W-:Y:S01]  /*0150*/  HFMA2 R80, -RZ, RZ, 0, 5.9604644775390625e-08 ;  /* 0x00000001ff507431 */ /* 0x000fe200000001ff */
[----:B-1----:R-:W-:-:S07]  /*0160*/  MOV R39, UR4 ;  /* 0x0000000400277c02 */ /* 0x002fce0008000f00 */
.L_x_0:
[----:B------:R-:W2:Y:S02]  /*0170*/  LDCU.64 UR4, c[0x0][0x8b0] ;  /* 0x00011600ff0477ac */ /* 0x000ea40008000a00 */
[----:B--2---:R-:W-:-:S04]  /*0180*/  UISETP.NE.U32.AND UP0, UPT, UR4, URZ, UPT ;  /* 0x000000ff0400728c */ /* 0x004fc8000bf05070 */
[----:B------:R-:W-:-:S09]  /*0190*/  UISETP.NE.AND.EX UP0, UPT, UR5, URZ, UPT, UP0 ;  /* 0x000000ff0500728c */ /* 0x000fd2000bf05300 */
[----:B------:R-:W-:Y:S05]  /*01a0*/  BRA.U UP0, `(.L_x_2) ;  /* 0x0000000100287547 */ /* 0x000fea000b800000 */
[----:B------:R-:W2:Y:S02]  /*01b0*/  LDCU.64 UR4, c[0x0][0x8a8] ;  /* 0x00011500ff0477ac */ /* 0x000ea40008000a00 */
[----:B--2---:R-:W-:-:S04]  /*01c0*/  UISETP.NE.U32.AND UP0, UPT, UR4, URZ, UPT ;  /* 0x000000ff0400728c */ /* 0x004fc8000bf05070 */
[----:B------:R-:W-:-:S09]  /*01d0*/  UISETP.NE.AND.EX UP0, UPT, UR5, URZ, UPT, UP0 ;  /* 0x000000ff0500728c */ /* 0x000fd2000bf05300 */
[----:B------:R-:W-:Y:S05]  /*01e0*/  BRA.U !UP0, `(.L_x_3) ;  /* 0x0000000108107547 */ /* 0x000fea000b800000 */
[----:B-1----:R-:W1:Y:S01]  /*01f0*/  LDC.64 R2, c[0x0][0x8a8] ;  /* 0x00022a00ff027b82 */ /* 0x002e620000000a00 */
[----:B------:R-:W1:Y:S02]  /*0200*/  LDCU.64 UR4, c[0x0][0x358] ;  /* 0x00006b00ff0477ac */ /* 0x000e640008000a00 */
[----:B-1----:R2:W5:Y:S01]  /*0210*/  LDG.E R38, desc[UR4][R2.64] ;  /* 0x0000000402267981 */ /* 0x002562000c1e1900 */
[----:B------:R-:W-:Y:S05]  /*0220*/  BRA `(.L_x_2) ;  /* 0x0000000000087947 */ /* 0x000fea0003800000 */
.L_x_3:
[----:B------:R-:W2:Y:S02]  /*0230*/  LDCU UR4, c[0x0][0x8a0] ;  /* 0x00011400ff0477ac */ /* 0x000ea40008000800 */
[----:B--2---:R-:W-:Y:S02]  /*0240*/  MOV R38, UR4 ;  /* 0x0000000400267c02 */ /* 0x004fe40008000f00 */
.L_x_2:
[----:B------:R-:W-:Y:S01]  /*0250*/  IMAD.U32 R0, RZ, RZ, UR18 ;  /* 0x00000012ff007e24 */ /* 0x000fe2000f8e00ff */
[----:B------:R-:W-:Y:S04]  /*0260*/  BSSY.RECONVERGENT B0, `(.L_x_4) ;  /* 0x000000c000007945 */ /* 0x000fe80003800200 */
[C---:B------:R-:W-:Y:S02]  /*0270*/  ISETP.NE.OR P1, PT, R0.reuse, 0x1, !P3 ;  /* 0x000000010000780c */ /* 0x040fe40005f25670 */
[----:B------:R-:W-:-:S11]  /*0280*/  ISETP.NE.OR P0, PT, R0, 0x3, !P3 ;  /* 0x000000030000780c */ /* 0x000fd60005f05670 */
[----:B------:R-:W-:Y:S05]  /*0290*/  @P1 BRA `(.L_x_5) ;  /* 0x0000000000201947 */ /* 0x000fea0003800000 */
[----:B------:R-:W3:Y:S02]  /*02a0*/  LDCU.64 UR4, c[0x0][0x348] ;  /* 0x00006900ff0477ac */ /* 0x000ee40008000a00 */
[----:B---3--:R-:W-:Y:S02]  /*02b0*/  UIADD3 UR6, UP1, UPT, UR4, 0x80, URZ ;  /* 0x0000008004067890 */ /* 0x008fe4000ff3e0ff */
[----:B------:R-:W-:Y:S02]  /*02c0*/  UIADD3 UR4, UP0, UPT, UR4, 0x180, URZ ;  /* 0x0000018004047890 */ /* 0x000fe4000ff1e0ff */
[----:B------:R-:W-:Y:S02]  /*02d0*/  UIADD3.X UR7, UPT, UPT, URZ, UR5, URZ, UP1, !UPT ;  /* 0x00000005ff077290 */ /* 0x000fe40008ffe4ff */
[----:B------:R-:W-:-:S07]  /*02e0*/  UIADD3.X UR5, UPT, UPT, URZ, UR5, URZ, UP0, !UPT ;  /* 0x00000005ff057290 */ /* 0x000fce00087fe4ff */
[----:B------:R3:W-:Y:S02]  /*02f0*/  UTMACCTL.PF [UR6] ;  /* 0x00000000060079b9 */ /* 0x0007e40008040000 */
[----:B------:R3:W-:Y:S02]  /*0300*/  UTMACCTL.PF [UR4] ;  /* 0x00000000040079b9 */ /* 0x0007e40008040000 */
[----:B---3--:R-:W-:Y:S01]  /*0310*/  NOP ;  /* 0x0000000000007918 */ /* 0x008fe20000000000 */
.L_x_5:
[----:B------:R-:W-:Y:S05]  /*0320*/  BSYNC.RECONVERGENT B0 ;  /* 0x0000000000007941 */ /* 0x000fea0003800200 */
.L_x_4:
[----:B------:R-:W-:Y:S04]  /*0330*/  BSSY.RECONVERGENT B0, `(.L_x_6) ;  /* 0x000000a000007945 */ /* 0x000fe80003800200 */
        /* <DEDUP_REMOVED lines=9> */
.L_x_7:
[----:B------:R-:W-:Y:S05]  /*03d0*/  BSYNC.RECONVERGENT B0 ;  /* 0x0000000000007941 */ /* 0x000fea0003800200 */
.L_x_6:
[----:B------:R-:W3:Y:S01]  /*03e0*/  LDCU.64 UR4, c[0x0][0x888] ;  /* 0x00011100ff0477ac */ /* 0x000ee20008000a00 */
[----:B------:R-:W-:Y:S02]  /*03f0*/  UISETP.EQ.U32.AND UP2, UPT, UR8, URZ, UPT ;  /* 0x000000ff0800728c */ /* 0x000fe4000bf42070 */
[----:B------:R-:W-:Y:S02]  /*0400*/  UPLOP3.LUT UP3, UPT, UPT, UPT, UPT, 0x80, 0x8 ;  /* 0x000000000008789c */ /* 0x000fe40003f6f070 */
[----:B---3--:R-:W-:-:S04]  /*0410*/  UISETP.NE.U32.AND UP0, UPT, UR4, URZ, UPT ;  /* 0x000000ff0400728c */ /* 0x008fc8000bf05070 */
[----:B------:R-:W-:-:S04]  /*0420*/  UISETP.NE.AND.EX UP1, UPT, UR5, URZ, UPT, UP0 ;  /* 0x000000ff0500728c */ /* 0x000fc8000bf25300 */
[----:B------:R-:W-:-:S04]  /*0430*/  UISETP.EQ.OR.EX UP4, UPT, UR9, URZ, !UP1, UP2 ;  /* 0x000000ff0900728c */ /* 0x000fc8000cf82720 */
[----:B------:R-:W-:-:S05]  /*0440*/  UP2UR UR61, UPR, URZ, 0x10 ;  /* 0x00000010ff3d7883 */ /* 0x000fca0008000000 */
[----:B------:R-:W-:Y:S07]  /*0450*/  BRA.U !UP4, `(.L_x_8) ;  /* 0x000000010c207547 */ /* 0x000fee000b800000 */
[----:B-----5:R-:W-:Y:S01]  /*0460*/  R2UR UR5, R39 ;  /* 0x00000000270572ca */ /* 0x020fe200000e0000 */
[----:B------:R-:W-:Y:S02]  /*0470*/  UISETP.NE.U32.AND UP2, UPT, UR8, URZ, UPT ;  /* 0x000000ff0800728c */ /* 0x000fe4000bf45070 */
[----:B------:R-:W-:Y:S02]  /*0480*/  USEL UR4, URZ, 0xffffffff, UP1 ;  /* 0xffffffffff047887 */ /* 0x000fe40008800000 */
[----:B------:R-:W-:-:S08]  /*0490*/  UISETP.NE.AND.EX UP2, UPT, UR9, URZ, UPT, UP2 ;  /* 0x000000ff0900728c */ /* 0x000fd0000bf45320 */
[----:B------:R-:W-:-:S04]  /*04a0*/  UISETP.NE.AND UP0, UPT, UR5, URZ, UPT ;  /* 0x000000ff0500728c */ /* 0x000fc8000bf05270 */
[----:B------:R-:W-:-:S04]  /*04b0*/  @!UP2 USEL UR4, URZ, 0xffffffff, UP0 ;  /* 0xffffffffff04a887 */ /* 0x000fc80008000000 */
[----:B------:R-:W-:-:S04]  /*04c0*/  ULOP3.LUT UR4, UR4, 0x1, URZ, 0xc0, !UPT ;  /* 0x0000000104047892 */ /* 0x000fc8000f8ec0ff */
[----:B------:R-:W-:Y:S02]  /*04d0*/  UISETP.NE.U32.AND UP3, UPT, UR4, 0x1, UPT ;  /* 0x000000010400788c */ /* 0x000fe4000bf65070 */
.L_x_8:
[----:B-12---:R-:W1:Y:S02]  /*04e0*/  SHFL.IDX PT, R2, R81, RZ, 0x1f ;  /* 0x00001fff51027589 */ /* 0x006e6400000e0000 */
[----:B-1----:R-:W-:-:S13]  /*04f0*/  ISETP.NE.AND P0, PT, R2, RZ, PT ;  /* 0x000000ff0200720c */ /* 0x002fda0003f05270 */
[----:B------:R-:W-:Y:S05]  /*0500*/  @P0 BRA `(.L_x_9) ;  /* 0x0000000000ac0947 */ /* 0x000fea0003800000 */
[----:B------:R-:W-:Y:S01]  /*0510*/  ELECT P0, URZ, PT ;  /* 0x0000000000ff782f */ /* 0x000fe20003800000 */
[----:B------:R-:W-:-:S12]  /*0520*/  BSSY.RECONVERGENT B0, `(.L_x_9) ;  /* 0x0000029000007945 */ /* 0x000fd80003800200 */
[----:B------:R-:W-:Y:S05]  /*0530*/  @!P0 BRA `(.L_x_10) ;  /* 0x00000000009c8947 */ /* 0x000fea0003800000 */
[----:B------:R-:W1:Y:S01]  /*0540*/  S2UR UR4, SR_CgaCtaId ;  /* 0x00000000000479c3 */ /* 0x000e620000008800 */
[----:B------:R-:W-:Y:S01]  /*0550*/  UMOV UR5, 0x400 ;  /* 0x0000040000057882 */ /* 0x000fe20000000000 */
[----:B------:R-:W-:Y:S01]  /*0560*/  UMOV UR8, 0x1 ;  /* 0x0000000100087882 */ /* 0x000fe20000000000 */
[----:B------:R-:W-:Y:S01]  /*0570*/  UMOV UR6, 0x2 ;  /* 0x0000000200067882 */ /* 0x000fe20000000000 */
[----:B------:R-:W-:-:S04]  /*0580*/  UIADD3 UR8, UPT, UPT, -UR8, 0x100000, URZ ;  /* 0x0010000008087890 */ /* 0x000fc8000fffe1ff */
[----:B------:R-:W-:Y:S02]  /*0590*/  USHF.L.U32 UR9, UR8, 0xb, URZ ;  /* 0x0000000b08097899 */ /* 0x000fe400080006ff */
[----:B------:R-:W-:Y:S02]  /*05a0*/  USHF.L.U32 UR8, UR8, 0x1, URZ ;  /* 0x0000000108087899 */ /* 0x000fe400080006ff */
[----:B------:R-:W-:-:S04]  /*05b0*/  UIADD3 UR6, UPT, UPT, -UR6, 0x100000, URZ ;  /* 0x0010000006067890 */ /* 0x000fc8000fffe1ff */
[----:B------:R-:W-:Y:S02]  /*05c0*/  USHF.L.U32 UR7, UR6, 0xb, URZ ;  /* 0x0000000b06077899 */ /* 0x000fe400080006ff */
[----:B------:R-:W-:Y:S02]  /*05d0*/  USHF.L.U32 UR6, UR6, 0x1, URZ ;  /* 0x0000000106067899 */ /* 0x000fe400080006ff */
[----:B-1----:R-:W-:Y:S01]  /*05e0*/  ULEA UR4, UR4, UR5, 0x18 ;  /* 0x0000000504047291 */ /* 0x002fe2000f8ec0ff */
[----:B------:R-:W1:Y:S11]  /*05f0*/  FENCE.VIEW.ASYNC.S ;  /* 0x00000000000073c6 */ /* 0x000e760000000000 */
[----:B-1----:R1:W2:Y:S01]  /*0600*/  SYNCS.EXCH.64 URZ, [UR4], UR8 ;  /* 0x0000000804ff75b2 */ /* 0x0022a20008000100 */
[----:B------:R1:W3:Y:S01]  /*0610*/  SYNCS.EXCH.64 URZ, [UR4+0x68], UR6 ;  /* 0x0000680604ff75b2 */ /* 0x0002e20008000100 */
[----:B------:R1:W4:Y:S01]  /*0620*/  SYNCS.EXCH.64 URZ, [UR4+0x8], UR8 ;  /* 0x0000080804ff75b2 */ /* 0x0003220008000100 */
[----:B------:R1:W1:Y:S01]  /*0630*/  SYNCS.EXCH.64 URZ, [UR4+0x70], UR6 ;  /* 0x0000700604ff75b2 */ /* 0x0002620008000100 */
        /* <DEDUP_REMOVED lines=22> */
[----:B--234-:R-:W-:Y:S01]  /*07a0*/  NOP ;  /* 0x0000000000007918 */ /* 0x01cfe20000000000 */
.L_x_10:
[----:B-1----:R-:W-:Y:S05]  /*07b0*/  BSYNC.RECONVERGENT B0 ;  /* 0x0000000000007941 */ /* 0x002fea0003800200 */
.L_x_9:
[----:B------:R-:W1:Y:S01]  /*07c0*/  SHFL.IDX PT, R2, R81, RZ, 0x1f ;  /* 0x00001fff51027589 */ /* 0x000e6200000e0000 */
[----:B------:R-:W-:Y:S01]  /*07d0*/  NOP ;  /* 0x0000000000007918 */ /* 0x000fe20000000000 */
[----:B-1----:R-:W-:-:S13]  /*07e0*/  ISETP.NE.AND P0, PT, R2, 0x1, PT ;  /* 0x000000010200780c */ /* 0x002fda0003f05270 */
[----:B------:R-:W-:Y:S05]  /*07f0*/  @P0 BRA `(.L_x_11) ;  /* 0x0000000000400947 */ /* 0x000fea0003800000 */
        /* <DEDUP_REMOVED lines=9> */
[----:B------:R-:W-:Y:S01]  /*0890*/  USHF.L.U32 UR6, UR6, 0x1, URZ ;  /* 0x0000000106067899 */ /* 0x000fe200080006ff */
[----:B------:R-:W-:Y:S01]  /*08a0*/  ELECT P0, URZ, PT ;  /* 0x0000000000ff782f */ /* 0x000fe20003800000 */
[----:B-1----:R-:W-:Y:S01]  /*08b0*/  ULEA UR4, UR4, UR5, 0x18 ;  /* 0x0000000504047291 */ /* 0x002fe2000f8ec0ff */
[----:B------:R-:W1:Y:S11]  /*08c0*/  FENCE.VIEW.ASYNC.S ;  /* 0x00000000000073c6 */ /* 0x000e760000000000 */
[----:B-1----:R1:W2:Y:S01]  /*08d0*/  SYNCS.EXCH.64 URZ, [UR4+0xd0], UR8 ;  /* 0x0000d00804ff75b2 */ /* 0x0022a20008000100 */
[----:B------:R1:W3:Y:S01]  /*08e0*/  SYNCS.EXCH.64 URZ, [UR4+0xd8], UR6 ;  /* 0x0000d80604ff75b2 */ /* 0x0002e20008000100 */
[----:B------:R-:W-:Y:S01]  /*08f0*/  NOP ;  /* 0x0000000000007918 */ /* 0x000fe20000000000 */
.L_x_11:
[----:B------:R-:W4:Y:S01]  /*0900*/  SHFL.IDX PT, R2, R81, RZ, 0x1f ;  /* 0x00001fff51027589 */ /* 0x000f2200000e0000 */
[----:B------:R-:W-:Y:S01]  /*0910*/  NOP ;  /* 0x0000000000007918 */ /* 0x000fe20000000000 */
[----:B----4-:R-:W-:-:S13]  /*0920*/  ISETP.NE.AND P0, PT, R2, 0x3, PT ;  /* 0x000000030200780c */ /* 0x010fda0003f05270 */
[----:B------:R-:W-:Y:S05]  /*0930*/  @P0 BRA `(.L_x_12) ;  /* 0x0000000000300947 */ /* 0x000fea0003800000 */
[----:B-1----:R-:W1:Y:S01]  /*0940*/  S2UR UR4, SR_CgaCtaId ;  /* 0x00000000000479c3 */ /* 0x002e620000008800 */
[----:B------:R-:W-:Y:S01]  /*0950*/  UMOV UR6, 0x400 ;  /* 0x0000040000067882 */ /* 0x000fe20000000000 */
[----:B------:R-:W-:Y:S01]  /*0960*/  UMOV UR5, 0x20 ;  /* 0x0000002000057882 */ /* 0x000fe20000000000 */
[----:B------:R-:W-:Y:S01]  /*0970*/  ELECT P0, URZ, PT ;  /* 0x0000000000ff782f */ /* 0x000fe20003800000 */
[----:B-1----:R-:W-:Y:S02]  /*0980*/  ULEA UR6, UR4, UR6, 0x18 ;  /* 0x0000000604067291 */ /* 0x002fe4000f8ec0ff */
[----:B------:R-:W-:-:S04]  /*0990*/  UIADD3 UR4, UPT, UPT, -UR5, 0x100000, URZ ;  /* 0x0010000005047890 */ /* 0x000fc8000fffe1ff */
[----:B------:R-:W-:Y:S02]  /*09a0*/  USHF.L.U32 UR5, UR4, 0xb, URZ ;  /* 0x0000000b04057899 */ /* 0x000fe400080006ff */
[----:B------:R-:W-:Y:S01]  /*09b0*/  USHF.L.U32 UR4, UR4, 0x1, URZ ;  /* 0x0000000104047899 */ /* 0x000fe200080006ff */
[----:B------:R-:W1:Y:S11]  /*09c0*/  FENCE.VIEW.ASYNC.S ;  /* 0x00000000000073c6 */ /* 0x000e760000000000 */
[----:B-1----:R4:W1:Y:S01]  /*09d0*/  SYNCS.EXCH.64 URZ, [UR6+0xe0], UR4 ;  /* 0x0000e00406ff75b2 */ /* 0x0028620008000100 */
[----:B------:R4:W1:Y:S02]  /*09e0*/  SYNCS.EXCH.64 URZ, [UR6+0xe8], UR4 ;  /* 0x0000e80406ff75b2 */ /* 0x0008640008000100 */
[----:B----4-:R-:W-:Y:S01]  /*09f0*/  NOP ;  /* 0x0000000000007918 */ /* 0x010fe20000000000 */
.L_x_12:
[----:B------:R-:W4:Y:S01]  /*0a00*/  SHFL.IDX PT, R2, R81, RZ, 0x1f ;  /* 0x00001fff51027589 */ /* 0x000f2200000e0000 */
[----:B------:R-:W-:Y:S01]  /*0a10*/  NOP ;  /* 0x0000000000007918 */ /* 0x000fe20000000000 */
[----:B----4-:R-:W-:-:S13]  /*0a20*/  ISETP.NE.AND P0, PT, R2, 0x4, PT ;  /* 0x000000040200780c */ /* 0x010fda0003f05270 */
[----:B------:R-:W-:Y:S05]  /*0a30*/  @P0 BRA `(.L_x_13) ;  /* 0x00000000004c0947 */ /* 0x000fea0003800000 */
[----:B-1----:R-:W1:Y:S01]  /*0a40*/  S2UR UR6, SR_CgaCtaId ;  /* 0x00000000000679c3 */ /* 0x002e620000008800 */
[----:B------:R-:W-:Y:S01]  /*0a50*/  UMOV UR4, 0x1e0 ;  /* 0x000001e000047882 */ /* 0x000fe20000000000 */
[----:B------:R-:W-:Y:S01]  /*0a60*/  UMOV UR5, 0x400 ;  /* 0x0000040000057882 */ /* 0x000fe20000000000 */
[----:B------:R-:W-:Y:S01]  /*0a70*/  USEL UR4, UR4, 0x1a0, UP3 ;  /* 0x000001a004047887 */ /* 0x000fe20009800000 */
[----:B------:R-:W-:Y:S01]  /*0a80*/  UMOV UR8, 0x1 ;  /* 0x0000000100087882 */ /* 0x000fe20000000000 */
[----:B------:R-:W-:Y:S01]  /*0a90*/  ELECT P0, URZ, PT ;  /* 0x0000000000ff782f */ /* 0x000fe20003800000 */
[----:B------:R-:W-:-:S04]  /*0aa0*/  UIADD3 UR8, UPT, UPT, -UR8, 0x100000, URZ ;  /* 0x0010000008087890 */ /* 0x000fc8000fffe1ff */
[----:B------:R-:W-:Y:S02]  /*0ab0*/  USHF.L.U32 UR9, UR8, 0xb, URZ ;  /* 0x0000000b08097899 */ /* 0x000fe400080006ff */
[----:B------:R-:W-:Y:S02]  /*0ac0*/  USHF.L.U32 UR8, UR8, 0x1, URZ ;  /* 0x0000000108087899 */ /* 0x000fe400080006ff */
[----:B-1----:R-:W-:Y:S02]  /*0ad0*/  ULEA UR6, UR6, UR5, 0x18 ;  /* 0x0000000506067291 */ /* 0x002fe4000f8ec0ff */
[----:B------:R-:W-:-:S04]  /*0ae0*/  UIADD3 UR4, UPT, UPT, -UR4, 0x100000, URZ ;  /* 0x0010000004047890 */ /* 0x000fc8000fffe1ff */
[----:B------:R-:W-:Y:S02]  /*0af0*/  USHF.L.U32 UR5, UR4, 0xb, URZ ;  /* 0x0000000b04057899 */ /* 0x000fe400080006ff */
[----:B------:R-:W-:Y:S01]  /*0b00*/  USHF.L.U32 UR4, UR4, 0x1, URZ ;  /* 0x0000000104047899 */ /* 0x000fe200080006ff */
[----:B------:R-:W1:Y:S03]  /*0b10*/  FENCE.VIEW.ASYNC.S ;  /* 0x00000000000073c6 */ /* 0x000e660000000000 */
[----:B-1----:R4:W1:Y:S08]  /*0b20*/  SYNCS.EXCH.64 URZ, [UR6+0xf0], UR8 ;  /* 0x0000f00806ff75b2 */ /* 0x0028700008000100 */
[----:B------:R4:W1:Y:S01]  /*0b30*/  SYNCS.EXCH.64 URZ, [UR6+0x100], UR4 ;  /* 0x0001000406ff75b2 */ /* 0x0008620008000100 */
[----:B------:R4:W1:Y:S01]  /*0b40*/  SYNCS.EXCH.64 URZ, [UR6+0xf8], UR8 ;  /* 0x0000f80806ff75b2 */ /* 0x0008620008000100 */
[----:B------:R4:W1:Y:S02]  /*0b50*/  SYNCS.EXCH.64 URZ, [UR6+0x108], UR4 ;  /* 0x0001080406ff75b2 */ /* 0x0008640008000100 */
[----:B----4-:R-:W-:Y:S01]  /*0b60*/  NOP ;  /* 0x0000000000007918 */ /* 0x010fe20000000000 */
.L_x_13:
[----:B------:R-:W4:Y:S01]  /*0b70*/  SHFL.IDX PT, R2, R81, RZ, 0x1f ;  /* 0x00001fff51027589 */ /* 0x000f2200000e0000 */
[----:B------:R-:W-:Y:S01]  /*0b80*/  NOP ;  /* 0x0000000000007918 */ /* 0x000fe20000000000 */
[----:B----4-:R-:W-:-:S13]  /*0b90*/  ISETP.NE.AND P0, PT, R2, 0x5, PT ;  /* 0x000000050200780c */ /* 0x010fda0003f05270 */
[----:B------:R-:W-:Y:S05]  /*0ba0*/  @P0 BRA `(.L_x_14) ;  /* 0x0000000000580947 */ /* 0x000fea0003800000 */
[----:B-1----:R-:W1:Y:S01]  /*0bb0*/  S2UR UR4, SR_CgaCtaId ;  /* 0x00000000000479c3 */ /* 0x002e620000008800 */
        /* <DEDUP_REMOVED lines=12> */
[----:B-1----:R4:W1:Y:S01]  /*0c80*/  SYNCS.EXCH.64 URZ, [UR4+0x110], UR8 ;  /* 0x0001100804ff75b2 */ /* 0x0028620008000100 */
[----:B------:R4:W1:Y:S01]  /*0c90*/  SYNCS.EXCH.64 URZ, [UR4+0x130], UR6 ;  /* 0x0001300604ff75b2 */ /* 0x0008620008000100 */
[----:B------:R4:W1:Y:S01]  /*0ca0*/  SYNCS.EXCH.64 URZ, [UR4+0x118], UR8 ;  /* 0x0001180804ff75b2 */ /* 0x0008620008000100 */
[----:B------:R4:W1:Y:S01]  /*0cb0*/  SYNCS.EXCH.64 URZ, [UR4+0x138], UR6 ;  /* 0x0001380604ff75b2 */ /* 0x0008620008000100 */
[----:B------:R4:W1:Y:S01]  /*0cc0*/  SYNCS.EXCH.64 URZ, [UR4+0x120], UR8 ;  /* 0x0001200804ff75b2 */ /* 0x0008620008000100 */
[----:B------:R4:W1:Y:S01]  /*0cd0*/  SYNCS.EXCH.64 URZ, [UR4+0x140], UR6 ;  /* 0x0001400604ff75b2 */ /* 0x0008620008000100 */
[----:B------:R4:W1:Y:S01]  /*0ce0*/  SYNCS.EXCH.64 URZ, [UR4+0x128], UR8 ;  /* 0x0001280804ff75b2 */ /* 0x0008620008000100 */
[----:B------:R4:W1:Y:S02]  /*0cf0*/  SYNCS.EXCH.64 URZ, [UR4+0x148], UR6 ;  /* 0x0001480604ff75b2 */ /* 0x0008640008000100 */
[----:B----4-:R-:W-:Y:S01]  /*0d00*/  NOP ;  /* 0x0000000000007918 */ /* 0x010fe20000000000 */
.L_x_14:
[----:B------:R-:W4:Y:S01]  /*0d10*/  SHFL.IDX PT, R2, R81, RZ, 0x1f ;  /* 0x00001fff51027589 */ /* 0x000f2200000e0000 */
[----:B------:R-:W1:Y:S01]  /*0d20*/  S2UR UR48, SR_CgaCtaId ;  /* 0x00000000003079c3 */ /* 0x000e620000008800 */
[----:B------:R-:W-:Y:S01]  /*0d30*/  NOP ;  /* 0x0000000000007918 */ /* 0x000fe20000000000 */
[----:B----4-:R-:W-:-:S13]  /*0d40*/  ISETP.NE.AND P0, PT, R2, 0x3, PT ;  /* 0x000000030200780c */ /* 0x010fda0003f05270 */
[----:B-1----:R-:W-:Y:S05]  /*0d50*/  @P0 BRA `(.L_x_15) ;  /* 0x0000000000340947 */ /* 0x002fea0003800000 */
[----:B------:R-:W-:Y:S01]  /*0d60*/  UMOV UR4, 0x400 ;  /* 0x0000040000047882 */ /* 0x000fe20000000000 */
[----:B------:R-:W-:Y:S01]  /*0d70*/  UMOV UR6, 0x20 ;  /* 0x0000002000067882 */ /* 0x000fe20000000000 */
[----:B------:R-:W-:Y:S02]  /*0d80*/  ULEA UR4, UR48, UR4, 0x18 ;  /* 0x0000000430047291 */ /* 0x000fe4000f8ec0ff */
[----:B------:R-:W-:-:S04]  /*0d90*/  UIADD3 UR6, UPT, UPT, -UR6, 0x100000, URZ ;  /* 0x0010000006067890 */ /* 0x000fc8000fffe1ff */
[----:B------:R-:W-:Y:S02]  /*0da0*/  USHF.L.U32 UR7, UR6, 0xb, URZ ;  /* 0x0000000b06077899 */ /* 0x000fe400080006ff */
[----:B------:R-:W-:Y:S01]  /*0db0*/  USHF.L.U32 UR6, UR6, 0x1, URZ ;  /* 0x0000000106067899 */ /* 0x000fe200080006ff */
[----:B------:R-:W-:Y:S01]  /*0dc0*/  ELECT P0, URZ, PT ;  /* 0x0000000000ff782f */ /* 0x000fe20003800000 */
[----:B------:R-:W1:Y:S10]  /*0dd0*/  FENCE.VIEW.ASYNC.S ;  /* 0x00000000000073c6 */ /* 0x000e740000000000 */
[----:B-1----:R1:W4:Y:S01]  /*0de0*/  SYNCS.EXCH.64 URZ, [UR4+0x150], UR6 ;  /* 0x0001500604ff75b2 */ /* 0x0023220008000100 */
[----:B------:R1:W1:Y:S01]  /*0df0*/  SYNCS.EXCH.64 URZ, [UR4+0x160], UR6 ;  /* 0x0001600604ff75b2 */ /* 0x0002620008000100 */
[----:B------:R1:W1:Y:S01]  /*0e00*/  SYNCS.EXCH.64 URZ, [UR4+0x158], UR6 ;  /* 0x0001580604ff75b2 */ /* 0x0002620008000100 */
[----:B------:R1:W1:Y:S01]  /*0e10*/  SYNCS.EXCH.64 URZ, [UR4+0x168], UR6 ;  /* 0x0001680604ff75b2 */ /* 0x0002620008000100 */
[----:B------:R-:W-:Y:S01]  /*0e20*/  NOP ;  /* 0x0000000000007918 */ /* 0x000fe20000000000 */
.L_x_15:
[----:B-1----:R-:W1:Y:S01]  /*0e30*/  LDCU UR4, c[0x0][0x36c] ;  /* 0x00006d80ff0477ac */ /* 0x002e620008000800 */
[----:B------:R-:W-:Y:S01]  /*0e40*/  ISETP.NE.OR P3, PT, R0, 0x2, !P3 ;  /* 0x000000020000780c */ /* 0x000fe20005f65670 */
[----:B------:R-:W-:Y:S01]  /*0e50*/  NOP ;  /* 0x0000000000007918 */ /* 0x000fe20000000000 */
[----:B------:R-:W-:Y:S01]  /*0e60*/  LOP3.LUT R0, R69, 0x1f, RZ, 0xc0, !PT ;  /* 0x0000001f45007812 */ /* 0x000fe200078ec0ff */
[----:B------:R-:W-:Y:S02]  /*0e70*/  UISETP.NE.AND UP4, UPT, UR18, 0x2, UPT ;  /* 0x000000021200788c */ /* 0x000fe4000bf85270 */
[----:B------:R-:W-:Y:S02]  /*0e80*/  UISETP.NE.AND UP5, UPT, UR18, URZ, UPT ;  /* 0x000000ff1200728c */ /* 0x000fe4000bfa5270 */
[----:B-1----:R-:W-:-:S09]  /*0e90*/  UISETP.EQ.U32.AND UP6, UPT, UR4, 0x1, UPT ;  /* 0x000000010400788c */ /* 0x002fd2000bfc2070 */
[----:B------:R-:W-:Y:S05]  /*0ea0*/  BRA.U !UP6, `(.L_x_16) ;  /* 0x000000010e087547 */ /* 0x000fea000b800000 */
[----:B--234-:R-:W-:Y:S01]  /*0eb0*/  UCGABAR_ARV ;  /* 0x00000000000079c7 */ /* 0x01cfe20008000000 */
[----:B------:R-:W-:Y:S05]  /*0ec0*/  BRA `(.L_x_17) ;  /* 0x0000000000047947 */ /* 0x000fea0003800000 */
.L_x_16:
[----:B--234-:R-:W-:Y:S01]  /*0ed0*/  NOP ;  /* 0x0000000000007918 */ /* 0x01cfe20000000000 */
.L_x_17:
[----:B------:R-:W1:Y:S01]  /*0ee0*/  S2UR UR46, SR_CTAID.X ;  /* 0x00000000002e79c3 */ /* 0x000e620000002500 */
[----:B------:R-:W-:-:S05]  /*0ef0*/  CS2R.32 R3, SR_CgaSize ;  /* 0x0000000000037805 */ /* 0x000fca0000008a00 */
[----:B------:R-:W-:-:S05]  /*0f00*/  IMAD R3, R3, -0xa0, RZ ;  /* 0xffffff6003037824 */ /* 0x000fca00078e02ff */
[----:B------:R-:W-:-:S14]  /*0f10*/  R2UR UR5, R3 ;  /* 0x00000000030572ca */ /* 0x000fdc00000e0000 */
[----:B------:R-:W2:Y:S01]  /*0f20*/  LDCU UR5, c[0x0][UR5+0x2b0] ;  /* 0x00005600050577ac */ /* 0x000ea20008000800 */
[----:B------:R-:W-:-:S05]  /*0f30*/  CS2R.32 R3, SR_CgaSize ;  /* 0x0000000000037805 */ /* 0x000fca0000008a00 */
[----:B------:R-:W-:-:S05]  /*0f40*/  IMAD R3, R3, -0xa0, RZ ;  /* 0xffffff6003037824 */ /* 0x000fca00078e02ff */
[----:B------:R-:W-:-:S14]  /*0f50*/  R2UR UR4, R3 ;  /* 0x00000000030472ca */ /* 0x000fdc00000e0000 */
[----:B------:R-:W3:Y:S01]  /*0f60*/  LDCU UR4, c[0x0][UR4+0x2b4] ;  /* 0x00005680040477ac */ /* 0x000ee20008000800 */
[----:B------:R-:W4:Y:S01]  /*0f70*/  S2UR UR45, SR_CTAID.Y ;  /* 0x00000000002d79c3 */ /* 0x000f220000002600 */
[----:B------:R-:W-:-:S05]  /*0f80*/  CS2R.32 R3, SR_CgaSize ;  /* 0x0000000000037805 */ /* 0x000fca0000008a00 */
[----:B------:R-:W-:-:S05]  /*0f90*/  IMAD R3, R3, -0xa0, RZ ;  /* 0xffffff6003037824 */ /* 0x000fca00078e02ff */
[----:B------:R-:W-:-:S14]  /*0fa0*/  R2UR UR60, R3 ;  /* 0x00000000033c72ca */ /* 0x000fdc00000e0000 */
[----:B------:R-:W3:Y:S01]  /*0fb0*/  LDCU UR60, c[0x0][UR60+0x2a0] ;  /* 0x000054003c3c77ac */ /* 0x000ee20008000800 */
[----:B------:R-:W-:-:S05]  /*0fc0*/  CS2R.32 R3, SR_CgaSize ;  /* 0x0000000000037805 */ /* 0x000fca0000008a00 */
[----:B------:R-:W-:-:S05]  /*0fd0*/  IMAD R3, R3, -0xa0, RZ ;  /* 0xffffff6003037824 */ /* 0x000fca00078e02ff */
[----:B------:R-:W-:-:S14]  /*0fe0*/  R2UR UR57, R3 ;  /* 0x00000000033972ca */ /* 0x000fdc00000e0000 */
[----:B------:R-:W3:Y:S01]  /*0ff0*/  LDCU UR57, c[0x0][UR57+0x2a4] ;  /* 0x00005480393977ac */ /* 0x000ee20008000800 */
[----:B------:R-:W-:Y:S01]  /*1000*/  USHF.L.U32 UR24, UR48, 0xc, URZ ;  /* 0x0000000c30187899 */ /* 0x000fe200080006ff */
[----:B------:R-:W3:Y:S01]  /*1010*/  LDCU UR19, c[0x0][0xb24] ;  /* 0x00016480ff1377ac */ /* 0x000ee20008000800 */
[----:B------:R-:W3:Y:S01]  /*1020*/  LDCU UR42, c[0x0][0xb24] ;  /* 0x00016480ff2a77ac */ /* 0x000ee20008000800 */
[----:B-1----:R-:W-:Y:S01]  /*1030*/  I2FP.F32.U32 R3, UR46 ;  /* 0x0000002e00037c45 */ /* 0x002fe20008201000 */
[----:B------:R-:W1:Y:S04]  /*1040*/  LDCU UR22, c[0x0][0xb30] ;  /* 0x00016600ff1677ac */ /* 0x000e680008000800 */
[----:B--2---:R-:W-:Y:S01]  /*1050*/  FMUL R3, R3, UR5 ;  /* 0x0000000503037c20 */ /* 0x004fe20008400000 */
[----:B------:R-:W-:Y:S01]  /*1060*/  ULOP3.LUT UR24, UR24, 0x1000, URZ, 0xc0, !UPT ;  /* 0x0000100018187892 */ /* 0x000fe2000f8ec0ff */
[----:B----4-:R-:W-:-:S04]  /*1070*/  I2FP.F32.U32 R2, UR45 ;  /* 0x0000002d00027c45 */ /* 0x010fc80008201000 */
[----:B------:R-:W2:Y:S01]  /*1080*/  F2I.U32.TRUNC.NTZ R3, R3 ;  /* 0x0000000300037305 */ /* 0x000ea2000020f000 */
[----:B---3--:R-:W-:-:S07]  /*1090*/  FMUL R2, R2, UR4 ;  /* 0x0000000402027c20 */ /* 0x008fce0008400000 */
[----:B------:R-:W3:Y:S01]  /*10a0*/  F2I.U32.TRUNC.NTZ R2, R2 ;  /* 0x0000000200027305 */ /* 0x000ee2000020f000 */
[----:B--2---:R-:W-:Y:S02]  /*10b0*/  R2UR UR5, R3 ;  /* 0x00000000030572ca */ /* 0x004fe400000e0000 */
[----:B---3--:R-:W-:Y:S02]  /*10c0*/  R2UR UR4, R2 ;  /* 0x00000000020472ca */ /* 0x008fe400000e0000 */
[----:B------:R-:W-:-:S09]  /*10d0*/  PRMT R2, RZ, 0x7610, R2 ;  /* 0x00007610ff027816 */ /* 0x000fd20000000002 */
[----:B------:R-:W-:-:S04]  /*10e0*/  UIADD3 UR5, UPT, UPT, -UR5, URZ, URZ ;  /* 0x000000ff05057290 */ /* 0x000fc8000fffe1ff */
[----:B------:R-:W-:Y:S02]  /*10f0*/  UIMAD UR60, UR60, UR5, UR46 ;  /* 0x000000053c3c72a4 */ /* 0x000fe4000f8e022e */
[----:B------:R-:W-:-:S04]  /*1100*/  UIADD3 UR4, UPT, UPT, -UR4, URZ, URZ ;  /* 0x000000ff04047290 */ /* 0x000fc8000fffe1ff */
[----:B------:R-:W-:Y:S01]  /*1110*/  UIMAD UR57, UR57, UR4, UR45 ;  /* 0x00000004393972a4 */ /* 0x000fe2000f8e022d */
[----:B-1----:R-:W-:Y:S11]  /*1120*/  BRA.U UP5, `(.L_x_18) ;  /* 0x0000000105247547 */ /* 0x002ff6000b800000 */
[----:B------:R-:W-:-:S04]  /*1130*/  UISETP.NE.AND UP0, UPT, UR57, URZ, UPT ;  /* 0x000000ff3900728c */ /* 0x000fc8000bf05270 */
[----:B------:R-:W-:-:S04]  /*1140*/  UISETP.EQ.OR UP0, UPT, UR60, URZ, !UP0 ;  /* 0x000000ff3c00728c */ /* 0x000fc8000c702670 */
[----:B------:R-:W-:Y:S02]  /*1150*/  USEL UR5, URZ, 0x1, !UP0 ;  /* 0x00000001ff057887 */ /* 0x000fe4000c000000 */
[----:B------:R-:W-:-:S04]  /*1160*/  UISETP.NE.AND UP0, UPT, UR57, URZ, UPT ;  /* 0x000000ff3900728c */ /* 0x000fc8000bf05270 */
[----:B------:R-:W-:Y:S02]  /*1170*/  USEL UR4, URZ, 0x2, UP0 ;  /* 0x00000002ff047887 */ /* 0x000fe40008000000 */
[----:B------:R-:W-:-:S04]  /*1180*/  UISETP.NE.AND UP0, UPT, UR60, 0x1, UPT ;  /* 0x000000013c00788c */ /* 0x000fc8000bf05270 */
[----:B------:R-:W-:-:S04]  /*1190*/  USEL UR4, UR4, 0x2, UP0 ;  /* 0x0000000204047887 */ /* 0x000fc80008000000 */
[----:B------:R-:W-:-:S06]  /*11a0*/  UIADD3 UR4, UPT, UPT, UR5, UR4, URZ ;  /* 0x0000000405047290 */ /* 0x000fcc000fffe0ff */
[----:B------:R-:W-:-:S07]  /*11b0*/  MOV R2, UR4 ;  /* 0x0000000400027c02 */ /* 0x000fce0008000f00 */
.L_x_18:
[----:B------:R-:W1:Y:S01]  /*11c0*/  S2UR UR36, SR_CTAID.Z ;  /* 0x00000000002479c3 */ /* 0x000e620000002700 */
[----:B------:R-:W-:-:S09]  /*11d0*/  UISETP.GE.AND UP0, UPT, UR19, 0x1, UPT ;  /* 0x000000011300788c */ /* 0x000fd2000bf06270 */
[----:B------:R-:W-:Y:S05]  /*11e0*/  BRA.U !UP0, `(.L_x_19) ;  /* 0x0000000108d07547 */ /* 0x000fea000b800000 */
[----:B------:R-:W2:Y:S01]  /*11f0*/  LDCU UR20, c[0x0][0xb0c] ;  /* 0x00016180ff1477ac */ /* 0x000ea20008000800 */
[----:B------:R-:W3:Y:S01]  /*1200*/  LDCU.128 UR12, c[0x0][0xb10] ;  /* 0x00016200ff0c77ac */ /* 0x000ee20008000c00 */
[----:B------:R-:W4:Y:S01]  /*1210*/  LDCU UR6, c[0x0][0x370] ;  /* 0x00006e00ff0677ac */ /* 0x000f220008000800 */
[----:B------:R-:W1:Y:S01]  /*1220*/  LDCU UR7, c[0x0][0x374] ;  /* 0x00006e80ff0777ac */ /* 0x000e620008000800 */
[----:B------:R-:W1:Y:S01]  /*1230*/  LDCU UR21, c[0x0][0xb20] ;  /* 0x00016400ff1577ac */ /* 0x000e620008000800 */
[----:B--2---:R-:W-:Y:S02]  /*1240*/  UISETP.NE.AND UP0, UPT, UR20, 0x1, UPT ;  /* 0x000000011400788c */ /* 0x004fe4000bf05270 */
[----:B---3--:R-:W-:Y:S01]  /*1250*/  UIMAD.WIDE.U32 UR4, UR46, UR12, URZ ;  /* 0x0000000c2e0472a5 */ /* 0x008fe2000f8e00ff */
[----:B------:R-:W2:Y:S01]  /*1260*/  LDCU.64 UR8, c[0x0][0xb28] ;  /* 0x00016500ff0877ac */ /* 0x000ea20008000a00 */
[----:B----4-:R-:W-:Y:S02]  /*1270*/  UIMAD.WIDE.U32 UR10, UR6, UR12, URZ ;  /* 0x0000000c060a72a5 */ /* 0x010fe4000f8e00ff */
[----:B------:R-:W-:-:S02]  /*1280*/  USHF.R.U32.HI UR5, URZ, UR13, UR5 ;  /* 0x0000000dff057299 */ /* 0x000fc40008011605 */
[----:B------:R-:W-:Y:S02]  /*1290*/  UISETP.NE.AND UP2, UPT, UR19, 0x1, UPT ;  /* 0x000000011300788c */ /* 0x000fe4000bf45270 */
[----:B------:R-:W-:Y:S01]  /*12a0*/  USEL UR5, UR46, UR5, !UP0 ;  /* 0x000000052e057287 */ /* 0x000fe2000c000000 */
[----:B------:R-:W-:Y:S01]  /*12b0*/  UMOV UR10, UR11 ;  /* 0x0000000b000a7c82 */ /* 0x000fe20008000000 */
[----:B------:R-:W-:Y:S02]  /*12c0*/  UIMAD.WIDE.U32 UR16, UR45, UR15, URZ ;  /* 0x0000000f2d1072a5 */ /* 0x000fe4000f8e00ff */
[----:B------:R-:W-:Y:S02]  /*12d0*/  @UP0 USHF.R.U32.HI UR6, URZ, UR13, UR10 ;  /* 0x0000000dff060299 */ /* 0x000fe4000801160a */
[----:B------:R-:W-:Y:S02]  /*12e0*/  UISETP.NE.AND UP0, UPT, UR14, 0x1, UPT ;  /* 0x000000010e00788c */ /* 0x000fe4000bf05270 */
[----:B-1----:R-:W-:-:S02]  /*12f0*/  UIMAD.WIDE.U32 UR10, UR7, UR15, URZ ;  /* 0x0000000f070a72a5 */ /* 0x002fc4000f8e00ff */
[----:B--2---:R-:W-:Y:S01]  /*1300*/  UIMAD.WIDE.U32 UR12, UR6, UR8, URZ ;  /* 0x00000008060c72a5 */ /* 0x004fe2000f8e00ff */
[----:B------:R-:W-:Y:S02]  /*1310*/  UMOV UR4, UR17 ;  /* 0x0000001100047c82 */ /* 0x000fe40008000000 */
[----:B------:R-:W-:Y:S02]  /*1320*/  USHF.R.U32.HI UR4, URZ, UR21, UR4 ;  /* 0x00000015ff047299 */ /* 0x000fe40008011604 */
[----:B------:R-:W-:Y:S02]  /*1330*/  UMOV UR10, UR11 ;  /* 0x0000000b000a7c82 */ /* 0x000fe40008000000 */
[----:B------:R-:W-:Y:S01]  /*1340*/  UMOV UR12, UR13 ;  /* 0x0000000d000c7c82 */ /* 0x000fe20008000000 */
[----:B------:R-:W-:Y:S02]  /*1350*/  @UP0 USHF.R.U32.HI UR7, URZ, UR21, UR10 ;  /* 0x00000015ff070299 */ /* 0x000fe4000801160a */
[----:B------:R-:W-:-:S02]  /*1360*/  USEL UR4, UR45, UR4, !UP0 ;  /* 0x000000042d047287 */ /* 0x000fc4000c000000 */
[----:B------:R-:W-:Y:S02]  /*1370*/  UIMAD.WIDE.U32 UR10, UR7, UR8, URZ ;  /* 0x00000008070a72a5 */ /* 0x000fe4000f8e00ff */
[----:B------:R-:W-:Y:S02]  /*1380*/  @UP2 USHF.R.U32.HI UR6, URZ, UR9, UR12 ;  /* 0x00000009ff062299 */ /* 0x000fe4000801160c */
[----:B------:R-:W-:-:S03]  /*1390*/  UIMAD.WIDE.U32 UR12, UR4, UR8, URZ ;  /* 0x00000008040c72a5 */ /* 0x000fc6000f8e00ff */
[----:B------:R-:W-:Y:S02]  /*13a0*/  UMOV UR10, UR11 ;  /* 0x0000000b000a7c82 */ /* 0x000fe40008000000 */
[----:B------:R-:W-:Y:S02]  /*13b0*/  @UP2 USHF.R.U32.HI UR7, URZ, UR9, UR10 ;  /* 0x00000009ff072299 */ /* 0x000fe4000801160a */
[----:B------:R-:W-:Y:S02]  /*13c0*/  UIMAD UR10, UR6, UR19, URZ ;  /* 0x00000013060a72a4 */ /* 0x000fe4000f8e02ff */
[----:B------:R-:W-:-:S04]  /*13d0*/  UIMAD UR7, UR7, UR19, URZ ;  /* 0x00000013070772a4 */ /* 0x000fc8000f8e02ff */
[----:B------:R-:W-:-:S03]  /*13e0*/  UISETP.GE.AND UP0, UPT, UR4, UR7, UPT ;  /* 0x000000070400728c */ /* 0x000fc6000bf06270 */
[----:B------:R-:W-:Y:S01]  /*13f0*/  UMOV UR7, UR13 ;  /* 0x0000000d00077c82 */ /* 0x000fe20008000000 */
[----:B------:R-:W-:Y:S02]  /*1400*/  UISETP.GE.OR UP0, UPT, UR5, UR10, UP0 ;  /* 0x0000000a0500728c */ /* 0x000fe40008706670 */
[----:B------:R-:W-:Y:S02]  /*1410*/  UIMAD.WIDE.U32 UR10, UR5, UR8, URZ ;  /* 0x00000008050a72a5 */ /* 0x000fe4000f8e00ff */
[----:B------:R-:W-:Y:S02]  /*1420*/  USHF.R.U32.HI UR7, URZ, UR9, UR7 ;  /* 0x00000009ff077299 */ /* 0x000fe40008011607 */
[----:B------:R-:W-:Y:S02]  /*1430*/  UIADD3 UR10, UPT, UPT, -UR4, URZ, URZ ;  /* 0x000000ff040a7290 */ /* 0x000fe4000fffe1ff */
[----:B------:R-:W-:Y:S02]  /*1440*/  USEL UR7, UR4, UR7, !UP2 ;  /* 0x0000000704077287 */ /* 0x000fe4000d000000 */
[----:B------:R-:W-:Y:S01]  /*1450*/  UIMAD UR10, UR14, UR10, UR45 ;  /* 0x0000000a0e0a72a4 */ /* 0x000fe2000f8e022d */
[----:B------:R-:W-:Y:S01]  /*1460*/  @!UP0 UMOV UR8, UR11 ;  /* 0x0000000b00088c82 */ /* 0x000fe20008000000 */
[----:B------:R-:W-:-:S02]  /*1470*/  UIADD3 UR11, UPT, UPT, -UR5, URZ, URZ ;  /* 0x000000ff050b7290 */ /* 0x000fc4000fffe1ff */
[----:B------:R-:W-:Y:S02]  /*1480*/  @!UP0 USHF.R.U32.HI UR8, URZ, UR9, UR8 ;  /* 0x00000009ff088299 */ /* 0x000fe40008011608 */
[----:B------:R-:W-:Y:S02]  /*1490*/  UIADD3 UR9, UPT, UPT, -UR7, URZ, URZ ;  /* 0x000000ff07097290 */ /* 0x000fe4000fffe1ff */
[----:B------:R-:W-:Y:S02]  /*14a0*/  @!UP0 USEL UR8, UR5, UR8, !UP2 ;  /* 0x0000000805088287 */ /* 0x000fe4000d000000 */
[----:B------:R-:W-:Y:S02]  /*14b0*/  UIMAD UR9, UR19, UR9, UR4 ;  /* 0x00000009130972a4 */ /* 0x000fe4000f8e0204 */
[----:B------:R-:W-:Y:S02]  /*14c0*/  @!UP0 UIADD3 UR7, UPT, UPT, UR7, -UR8, URZ ;  /* 0x8000000807078290 */ /* 0x000fe4000fffe0ff */
[----:B------:R-:W-:-:S02]  /*14d0*/  @!UP0 UIMAD UR6, UR9, UR6, UR8 ;  /* 0x00000006090682a4 */ /* 0x000fc4000f8e0208 */
[----:B------:R-:W-:Y:S02]  /*14e0*/  @!UP0 UIMAD UR4, UR7, UR19, UR5 ;  /* 0x00000013070482a4 */ /* 0x000fe4000f8e0205 */
[----:B------:R-:W-:Y:S02]  /*14f0*/  UIMAD UR46, UR20, UR11, UR46 ;  /* 0x0000000b142e72a4 */ /* 0x000fe4000f8e022e */
[----:B------:R-:W-:Y:S01]  /*1500*/  UIMAD UR45, UR4, UR14, UR10 ;  /* 0x0000000e042d72a4 */ /* 0x000fe2000f8e020a */
[----:B------:R-:W-:Y:S02]  /*1510*/  @!UP0 UMOV UR5, UR6 ;  /* 0x0000000600058c82 */ /* 0x000fe40008000000 */
[----:B------:R-:W-:-:S12]  /*1520*/  UIMAD UR46, UR5, UR20, UR46 ;  /* 0x00000014052e72a4 */ /* 0x000fd8000f8e022e */
.L_x_19:
[----:B------:R-:W-:-:S09]  /*1530*/  UISETP.NE.AND UP0, UPT, UR22, 0x1, UPT ;  /* 0x000000011600788c */ /* 0x000fd2000bf05270 */
[----:B------:R-:W-:Y:S05]  /*1540*/  BRA.U UP0, `(.L_x_20) ;  /* 0x0000000100407547 */ /* 0x000fea000b800000 */
[----:B------:R-:W2:Y:S01]  /*1550*/  LDCU.128 UR8, c[0x0][0xb10] ;  /* 0x00016200ff0877ac */ /* 0x000ea20008000c00 */
[----:B------:R-:W3:Y:S01]  /*1560*/  LDCU UR12, c[0x0][0xb0c] ;  /* 0x00016180ff0c77ac */ /* 0x000ee20008000800 */
[----:B------:R-:W4:Y:S01]  /*1570*/  LDCU UR13, c[0x0][0xb20] ;  /* 0x00016400ff0d77ac */ /* 0x000f220008000800 */
[----:B--2---:R-:W-:Y:S02]  /*1580*/  UIMAD.WIDE.U32 UR4, UR46, UR8, URZ ;  /* 0x000000082e0472a5 */ /* 0x004fe4000f8e00ff */
[----:B------:R-:W-:Y:S02]  /*1590*/  UIMAD.WIDE.U32 UR6, UR45, UR11, URZ ;  /* 0x0000000b2d0672a5 */ /* 0x000fe4000f8e00ff */
[----:B---3--:R-:W-:Y:S02]  /*15a0*/  UISETP.NE.AND UP0, UPT, UR12, 0x1, UPT ;  /* 0x000000010c00788c */ /* 0x008fe4000bf05270 */
[----:B------:R-:W-:-:S03]  /*15b0*/  USHF.R.U32.HI UR5, URZ, UR9, UR5 ;  /* 0x00000009ff057299 */ /* 0x000fc60008011605 */
[----:B------:R-:W-:Y:S01]  /*15c0*/  UMOV UR4, UR7 ;  /* 0x0000000700047c82 */ /* 0x000fe20008000000 */
[----:B------:R-:W-:Y:S02]  /*15d0*/  USEL UR5, UR46, UR5, !UP0 ;  /* 0x000000052e057287 */ /* 0x000fe4000c000000 */
[----:B------:R-:W-:Y:S02]  /*15e0*/  UISETP.NE.AND UP0, UPT, UR10, 0x1, UPT ;  /* 0x000000010a00788c */ /* 0x000fe4000bf05270 */
[----:B----4-:R-:W-:-:S04]  /*15f0*/  USHF.R.U32.HI UR4, URZ, UR13, UR4 ;  /* 0x0000000dff047299 */ /* 0x010fc80008011604 */
[----:B------:R-:W-:-:S04]  /*1600*/  USEL UR4, UR45, UR4, !UP0 ;  /* 0x000000042d047287 */ /* 0x000fc8000c000000 */
[----:B------:R-:W-:Y:S02]  /*1610*/  UIADD3 UR6, UPT, UPT, UR5, -UR4, URZ ;  /* 0x8000000405067290 */ /* 0x000fe4000fffe0ff */
[----:B------:R-:W-:Y:S02]  /*1620*/  UIADD3 UR4, UPT, UPT, -UR5, UR4, URZ ;  /* 0x0000000405047290 */ /* 0x000fe4000fffe1ff */
[----:B------:R-:W-:Y:S02]  /*1630*/  UIMAD UR45, UR6, UR10, UR45 ;  /* 0x0000000a062d72a4 */ /* 0x000fe4000f8e022d */
[----:B------:R-:W-:-:S12]  /*1640*/  UIMAD UR46, UR4, UR12, UR46 ;  /* 0x0000000c042e72a4 */ /* 0x000fd8000f8e022e */
.L_x_20:
[----:B------:R-:W-:Y:S01]  /*1650*/  UISETP.NE.AND UP0, UPT, UR18, 0x2, UPT ;  /* 0x000000021200788c */ /* 0x000fe2000bf05270 */
[----:B------:R-:W-:Y:S09]  /*1660*/  BRA.U !UP6, `(.L_x_21) ;  /* 0x000000010e0c7547 */ /* 0x000ff2000b800000 */
[----:B------:R-:W-:Y:S01]  /*1670*/  UCGABAR_WAIT ;  /* 0x0000000000007dc7 */ /* 0x000fe20008000000 */
[----:B------:R-:W-:Y:S01]  /*1680*/  CCTL.IVALL ;  /* 0x00000000ff00798f */ /* 0x000fe20002000000 */
[----:B------:R-:W-:Y:S05]  /*1690*/  BRA `(.L_x_22) ;  /* 0x0000000000047947 */ /* 0x000fea0003800000 */
.L_x_21:
[----:B------:R-:W-:Y:S06]  /*16a0*/  BAR.SYNC.DEFER_BLOCKING 0x0 ;  /* 0x0000000000007b1d */ /* 0x000fec0000010000 */
.L_x_22:
[----:B------:R-:W-:Y:S05]  /*16b0*/  BRA.U UP0, `(.L_x_23) ;  /* 0x0000001900047547 */ /* 0x000fea000b800000 */
[----:B------:R-:W2:Y:S01]  /*16c0*/  LDCU UR6, c[0x0][0x38c] ;  /* 0x00007180ff0677ac */ /* 0x000ea20008000800 */
[----:B------:R-:W-:Y:S01]  /*16d0*/  PLOP3.LUT P1, PT, PT, PT, UP3, 0x80, 0x8 ;  /* 0x000000000008781c */ /* 0x000fe20003f2f038 */
[----:B------:R-:W-:Y:S01]  /*16e0*/  IMAD.MOV.U32 R12, RZ, RZ, 0x1 ;  /* 0x00000001ff0c7424 */ /* 0x000fe200078e00ff */
[----:B------:R-:W-:Y:S01]  /*16f0*/  ISETP.EQ.OR P2, PT, R0, RZ, P3 ;  /* 0x000000ff0000720c */ /* 0x000fe20001f42670 */
[----:B------:R-:W-:Y:S01]  /*1700*/  UISETP.NE.AND UP1, UPT, UR18, URZ, UPT ;  /* 0x000000ff1200728c */ /* 0x000fe2000bf25270 */
[----:B------:R-:W-:Y:S01]  /*1710*/  PLOP3.LUT P1, PT, P1, PT, PT, 0x8, 0x80 ;  /* 0x000000000080781c */ /* 0x000fe20000f2e170 */
[----:B------:R-:W-:Y:S01]  /*1720*/  USEL UR25, URZ, 0x1, UP4 ;  /* 0x00000001ff197887 */ /* 0x000fe2000a000000 */
[----:B------:R-:W-:Y:S01]  /*1730*/  CS2R R10, SRZ ;  /* 0x00000000000a7805 */ /* 0x000fe2000001ff00 */
[----:B------:R-:W-:Y:S01]  /*1740*/  IMAD.MOV.U32 R9, RZ, RZ, RZ ;  /* 0x000000ffff097224 */ /* 0x000fe200078e00ff */
[----:B------:R-:W3:Y:S01]  /*1750*/  LDCU UR39, c[0x0][0x370] ;  /* 0x00006e00ff2777ac */ /* 0x000ee20008000800 */
[----:B------:R-:W-:Y:S01]  /*1760*/  IMAD.MOV.U32 R8, RZ, RZ, 0x1 ;  /* 0x00000001ff087424 */ /* 0x000fe200078e00ff */
[----:B------:R-:W4:Y:S01]  /*1770*/  LDCU.64 UR28, c[0x0][0x348] ;  /* 0x00006900ff1c77ac */ /* 0x000f220008000a00 */
[----:B------:R-:W-:-:S02]  /*1780*/  USHF.R.U32.HI UR44, URZ, 0x7, UR24 ;  /* 0x00000007ff2c7899 */ /* 0x000fc40008011618 */
[----:B--2---:R-:W-:Y:S02]  /*1790*/  UIADD3 UR5, UPT, UPT, UR6, 0x7f, URZ ;  /* 0x0000007f06057890 */ /* 0x004fe4000fffe0ff */
[----:B------:R-:W-:Y:S02]  /*17a0*/  UIADD3 UR47, UPT, UPT, UR6, 0xfe, URZ ;  /* 0x000000fe062f7890 */ /* 0x000fe4000fffe0ff */
[----:B------:R-:W-:Y:S01]  /*17b0*/  USHF.R.S32.HI UR4, URZ, 0x1f, UR5 ;  /* 0x0000001fff047899 */ /* 0x000fe20008011405 */
[----:B------:R-:W2:Y:S03]  /*17c0*/  LDCU UR38, c[0x0][0x374] ;  /* 0x00006e80ff2677ac */ /* 0x000ea60008000800 */
[----:B------:R-:W-:Y:S02]  /*17d0*/  ULEA.HI UR4, UR4, UR5, URZ, 0x7 ;  /* 0x0000000504047291 */ /* 0x000fe4000f8f38ff */
[----:B------:R-:W-:-:S02]  /*17e0*/  USEL UR25, UR25, 0x2, UP1 ;  /* 0x0000000219197887 */ /* 0x000fc40008800000 */
[----:B------:R-:W-:Y:S02]  /*17f0*/  USHF.R.S32.HI UR41, URZ, 0x7, UR4 ;  /* 0x00000007ff297899 */ /* 0x000fe40008011404 */
[----:B------:R-:W-:Y:S02]  /*1800*/  UIADD3 UR4, UPT, UPT, UR6, -0x1, URZ ;  /* 0xffffffff06047890 */ /* 0x000fe4000fffe0ff */
[----:B------:R-:W-:Y:S02]  /*1810*/  UISETP.LT.U32.AND UP0, UPT, UR41, 0xd, UPT ;  /* 0x0000000d2900788c */ /* 0x000fe4000bf01070 */
[----:B------:R-:W-:Y:S02]  /*1820*/  UISETP.GE.U32.AND UP2, UPT, UR4, -0xff, UPT ;  /* 0xffffff010400788c */ /* 0x000fe4000bf46070 */
[----:B------:R-:W-:Y:S01]  /*1830*/  USEL UR40, UR41, 0xd, UP0 ;  /* 0x0000000d29287887 */ /* 0x000fe20008000000 */
[----:B------:R-:W-:-:S03]  /*1840*/  UMOV UR5, URZ ;  /* 0x000000ff00057c82 */ /* 0x000fc60008000000 */
[----:B------:R-:W-:Y:S02]  /*1850*/  UIADD3 UR21, UPT, UPT, UR40, -0x1, URZ ;  /* 0xffffffff28157890 */ /* 0x000fe4000fffe0ff */
[----:B------:R-:W-:-:S03]  /*1860*/  UIADD3 UR43, UPT, UPT, UR41, -UR40, URZ ;  /* 0x80000028292b7290 */ /* 0x000fc6000fffe0ff */
[----:B------:R-:W-:-:S04]  /*1870*/  @UP2 UIADD3 UR21, UPT, UPT, UR40, URZ, URZ ;  /* 0x000000ff28152290 */ /* 0x000fc8000fffe0ff */
[----:B--234-:R-:W-:-:S12]  /*1880*/  UIADD3 UR21, UPT, UPT, UR21, 0x1, URZ ;  /* 0x0000000115157890 */ /* 0x01cfd8000fffe0ff */
.L_x_43:
[----:B------:R-:W-:Y:S01]  /*1890*/  UISETP.NE.AND UP0, UPT, UR48, URZ, UPT ;  /* 0x000000ff3000728c */ /* 0x000fe2000bf05270 */
[----:B------:R-:W2:Y:S08]  /*18a0*/  S2UR UR48, SR_CgaCtaId ;  /* 0x00000000003079c3 */ /* 0x000eb00000008800 */
[----:B------:R-:W-:Y:S05]  /*18b0*/  BRA.U UP0, `(.L_x_24) ;  /* 0x0000000100347547 */ /* 0x000fea000b800000 */
[----:B------:R-:W3:Y:S01]  /*18c0*/  S2R R0, SR_CgaCtaId ;  /* 0x0000000000007919 */ /* 0x000ee20000008800 */
[----:B------:R-:W-:-:S04]  /*18d0*/  MOV R2, 0x400 ;  /* 0x0000040000027802 */ /* 0x000fc80000000f00 */
[----:B---3--:R-:W-:Y:S02]  /*18e0*/  LEA R0, R0, R2, 0x18 ;  /* 0x0000000200007211 */ /* 0x008fe400078ec0ff */
[----:B------:R-:W-:-:S03]  /*18f0*/  SHF.L.U32 R2, R8, 0x1f, RZ ;  /* 0x0000001f08027819 */ /* 0x000fc600000006ff */
[----:B------:R-:W-:-:S04]  /*1900*/  IMAD R0, R9, 0x8, R0 ;  /* 0x0000000809007824 */ /* 0x000fc800078e0200 */
[----:B------:R-:W3:Y:S02]  /*1910*/  SYNCS.PHASECHK.TRANS64.TRYWAIT P0, [R0+URZ+0x160], R2 ;  /* 0x00016002000075a7 */ /* 0x000ee400080011ff */
[----:B---3--:R-:W-:Y:S05]  /*1920*/  @!P0 BRA `(.L_x_25) ;  /* 0x0000005400708947 */ /* 0x008fea0003800000 */
.L_x_112:
[----:B------:R-:W-:Y:S01]  /*1930*/  VIADD R9, R9, 0x1 ;  /* 0x0000000109097836 */ /* 0x000fe20000000000 */
[----:B------:R3:W-:Y:S04]  /*1940*/  SYNCS.ARRIVE.TRANS64.A1T0 RZ, [R0+URZ+0x150], RZ ;  /* 0x000150ff00ff79a7 */ /* 0x0007e800081000ff */
[----:B------:R-:W-:-:S04]  /*1950*/  ISETP.NE.AND P0, PT, R9, 0x2, PT ;  /* 0x000000020900780c */ /* 0x000fc80003f05270 */
[----:B------:R-:W-:Y:S02]  /*1960*/  SEL R9, R9, RZ, P0 ;  /* 0x000000ff09097207 */ /* 0x000fe40000000000 */
[----:B---3--:R-:W-:-:S04]  /*1970*/  SEL R0, RZ, 0x1, P0 ;  /* 0x00000001ff007807 */ /* 0x008fc80000000000 */
[----:B------:R-:W-:-:S07]  /*1980*/  LOP3.LUT R8, R8, R0, RZ, 0x3c, !PT ;  /* 0x0000000008087212 */ /* 0x000fce00078e3cff */
.L_x_24:
[----:B------:R-:W-:Y:S01]  /*1990*/  UMOV UR6, 0x400 ;  /* 0x0000040000067882 */ /* 0x000fe20000000000 */
[----:B------:R-:W-:Y:S01]  /*19a0*/  SHF.L.U32 R0, R12, 0x1f, RZ ;  /* 0x0000001f0c007819 */ /* 0x000fe200000006ff */
[----:B--2---:R-:W-:Y:S02]  /*19b0*/  ULEA UR6, UR48, UR6, 0x18 ;  /* 0x0000000630067291 */ /* 0x004fe4000f8ec0ff */
[----:B------:R-:W-:Y:S02]  /*19c0*/  UISETP.GE.U32.AND UP0, UPT, UR47, 0xff, UPT ;  /* 0x000000ff2f00788c */ /* 0x000fe4000bf06070 */
[----:B------:R-:W-:Y:S02]  /*19d0*/  ULEA UR4, UR5, UR6, 0x3 ;  /* 0x0000000605047291 */ /* 0x000fe4000f8e18ff */
[----:B------:R-:W-:Y:S02]  /*19e0*/  USHF.L.U32 UR35, UR46, 0x6, URZ ;  /* 0x000000062e237899 */ /* 0x000fe400080006ff */
[----:B------:R-:W-:Y:S01]  /*19f0*/  ULEA UR11, UR45, UR44, 0x6 ;  /* 0x0000002c2d0b7291 */ /* 0x000fe2000f8e30ff */
[----:B------:R-:W-:-:S04]  /*1a00*/  UMOV UR13, URZ ;  /* 0x000000ff000d7c82 */ /* 0x000fc80008000000 */
[----:B------:R2:W3:Y:S01]  /*1a10*/  SYNCS.PHASECHK.TRANS64.TRYWAIT P0, [UR4+0x68], R0 ;  /* 0x00006800ff0075a7 */ /* 0x0004e20008001104 */
[----:B------:R-:W-:Y:S06]  /*1a20*/  BRA.U !UP0, `(.L_x_26) ;  /* 0x0000000108bc7547 */ /* 0x000fec000b800000 */
[----:B------:R-:W-:Y:S01]  /*1a30*/  UMOV UR7, URZ ;  /* 0x000000ff00077c82 */ /* 0x000fe20008000000 */
[----:B------:R-:W-:-:S05]  /*1a40*/  UMOV UR4, UR5 ;  /* 0x0000000500047c82 */ /* 0x000fca0008000000 */
.L_x_32:
[----:B------:R-:W-:Y:S01]  /*1a50*/  ULEA UR33, UR4, UR6, 0x3 ;  /* 0x0000000604217291 */ /* 0x000fe2000f8e18ff */
[----:B---3--:R-:W-:Y:S01]  /*1a60*/  @!P3 MOV R2, 0x4000 ;  /* 0x000040000002b802 */ /* 0x008fe20000000f00 */
[----:B-1-34-:R-:W-:Y:S10]  /*1a70*/  @P0 BRA `(.L_x_27) ;  /* 0x00000000000c0947 */ /* 0x01aff40003800000 */
[----:B------:R-:W-:-:S04]  /*1a80*/  SHF.L.U32 R3, R12, 0x1f, RZ ;  /* 0x0000001f0c037819 */ /* 0x000fc800000006ff */
[----:B------:R-:W3:Y:S02]  /*1a90*/  SYNCS.PHASECHK.TRANS64.TRYWAIT P0, [UR33+0x68], R3 ;  /* 0x00006803ff0075a7 */ /* 0x000ee40008001121 */
[----:B---3--:R-:W-:Y:S05]  /*1aa0*/  @!P0 BRA `(.L_x_28) ;  /* 0x0000005400248947 */ /* 0x008fea0003800000 */
.L_x_27:
[----:B------:R3:W-:Y:S01]  /*1ab0*/  @!P3 SYNCS.ARRIVE.TRANS64 RZ, [UR33], R2 ;  /* 0x00000002ffffb9a7 */ /* 0x0007e20008000021 */
[----:B------:R-:W-:-:S04]  /*1ac0*/  ULOP3.LUT UR5, UR25, 0x2, URZ, 0xfc, !UPT ;  /* 0x0000000219057892 */ /* 0x000fc8000f8efcff */
[----:B------:R-:W-:-:S09]  /*1ad0*/  UISETP.NE.AND UP0, UPT, UR5, 0x2, UPT ;  /* 0x000000020500788c */ /* 0x000fd2000bf05270 */
[----:B------:R-:W-:Y:S05]  /*1ae0*/  BRA.U UP0, `(.L_x_29) ;  /* 0x0000000100047547 */ /* 0x000fea000b800000 */
[----:B-1----:R-:W-:Y:S05]  /*1af0*/  BPT.TRAP 0x1 ;  /* 0x000000040000795c */ /* 0x002fea0000300000 */
.L_x_29:
[----:B------:R-:W-:Y:S04]  /*1b00*/  BSSY.RECONVERGENT B0, `(.L_x_30) ;  /* 0x0000003000007945 */ /* 0x000fe80003800200 */
[----:B------:R-:W-:Y:S05]  /*1b10*/  @P2 BRA `(.L_x_31) ;  /* 0x0000000000042947 */ /* 0x000fea0003800000 */
[----:B-1----:R-:W-:Y:S05]  /*1b20*/  BPT.TRAP 0x1 ;  /* 0x000000040000795c */ /* 0x002fea0000300000 */
.L_x_31:
[----:B-1----:R-:W-:Y:S05]  /*1b30*/  BSYNC.RECONVERGENT B0 ;  /* 0x0000000000007941 */ /* 0x002fea0003800200 */
.L_x_30:
[----:B------:R-:W-:Y:S02]  /*1b40*/  UIADD3 UR5, UPT, UPT, UR4, 0x1, URZ ;  /* 0x0000000104057890 */ /* 0x000fe4000fffe0ff */
[----:B------:R-:W-:Y:S02]  /*1b50*/  USHF.L.U32 UR34, UR7, 0x7, URZ ;  /* 0x0000000707227899 */ /* 0x000fe400080006ff */
[----:B------:R-:W-:Y:S02]  /*1b60*/  UISETP.NE.AND UP0, UPT, UR5, 0xd, UPT ;  /* 0x0000000d0500788c */ /* 0x000fe4000bf05270 */
[----:B------:R-:W-:Y:S02]  /*1b70*/  USHF.L.U32 UR32, UR4, 0xd, URZ ;  /* 0x0000000d04207899 */ /* 0x000fe400080006ff */
[----:B------:R-:W-:Y:S02]  /*1b80*/  USEL UR9, URZ, 0x1, UP0 ;  /* 0x00000001ff097887 */ /* 0x000fe40008000000 */
[----:B------:R-:W-:-:S02]  /*1b90*/  USEL UR5, UR5, URZ, UP0 ;  /* 0x000000ff05057287 */ /* 0x000fc40008000000 */
[----:B------:R-:W-:Y:S02]  /*1ba0*/  UIADD3 UR14, UP0, UPT, UR28, 0x180, URZ ;  /* 0x000001801c0e7890 */ /* 0x000fe4000ff1e0ff */
[----:B------:R-:W-:Y:S01]  /*1bb0*/  ULEA UR8, UR5, UR6, 0x3 ;  /* 0x0000000605087291 */ /* 0x000fe2000f8e18ff */
[----:B------:R-:W-:Y:S01]  /*1bc0*/  LOP3.LUT R12, R12, UR9, RZ, 0x3c, !PT ;  /* 0x000000090c0c7c12 */ /* 0x000fe2000f8e3cff */
[----:B------:R-:W-:Y:S02]  /*1bd0*/  UIADD3 UR7, UPT, UPT, UR7, 0x1, URZ ;  /* 0x0000000107077890 */ /* 0x000fe4000fffe0ff */
[----:B------:R-:W-:Y:S01]  /*1be0*/  UIADD3 UR16, UP1, UPT, UR28, 0x80, URZ ;  /* 0x000000801c107890 */ /* 0x000fe2000ff3e0ff */
[----:B--2---:R-:W-:Y:S01]  /*1bf0*/  SHF.L.U32 R0, R12, 0x1f, RZ ;  /* 0x0000001f0c007819 */ /* 0x004fe200000006ff */
[----:B------:R-:W-:Y:S02]  /*1c00*/  UIADD3.X UR15, UPT, UPT, URZ, UR29, URZ, UP0, !UPT ;  /* 0x0000001dff0f7290 */ /* 0x000fe400087fe4ff */
[----:B------:R-:W-:Y:S01]  /*1c10*/  UISETP.NE.AND UP0, UPT, UR7, UR21, UPT ;  /* 0x000000150700728c */ /* 0x000fe2000bf05270 */
[----:B------:R4:W1:Y:S01]  /*1c20*/  SYNCS.PHASECHK.TRANS64.TRYWAIT P0, [UR8+0x68], R0 ;  /* 0x00006800ff0075a7 */ /* 0x0008620008001108 */
[----:B------:R-:W-:-:S02]  /*1c30*/  ULOP3.LUT UR8, UR32, UR24, URZ, 0xfc, !UPT ;  /* 0x0000001820087292 */ /* 0x000fc4000f8efcff */
[----:B------:R-:W-:Y:S02]  /*1c40*/  UIADD3.X UR17, UPT, UPT, URZ, UR29, URZ, UP1, !UPT ;  /* 0x0000001dff117290 */ /* 0x000fe40008ffe4ff */
[----:B------:R-:W-:Y:S02]  /*1c50*/  UIADD3 UR32, UPT, UPT, UR6, 0x2400, UR32 ;  /* 0x0000240006207890 */ /* 0x000fe4000fffe020 */
[----:B------:R-:W-:Y:S01]  /*1c60*/  UIADD3 UR8, UPT, UPT, UR6, 0x1c400, UR8 ;  /* 0x0001c40006087890 */ /* 0x000fe2000fffe008 */
[----:B------:R-:W-:Y:S01]  /*1c70*/  UMOV UR18, 0x0 ;  /* 0x0000000000127882 */ /* 0x000fe20000000000 */
[----:B------:R-:W-:Y:S01]  /*1c80*/  UMOV UR19, 0x10000000 ;  /* 0x1000000000137882 */ /* 0x000fe20000000000 */
[----:B------:R-:W-:Y:S01]  /*1c90*/  UMOV UR4, 0x30000 ;  /* 0x0003000000047882 */ /* 0x000fe20000000000 */
[----:B------:R-:W-:Y:S01]  /*1ca0*/  UMOV UR12, UR36 ;  /* 0x00000024000c7c82 */ /* 0x000fe20008000000 */
[----:B------:R-:W-:Y:S01]  /*1cb0*/  UMOV UR9, UR33 ;  /* 0x0000002100097c82 */ /* 0x000fe20008000000 */
[----:B------:R-:W-:Y:S01]  /*1cc0*/  UMOV UR10, UR34 ;  /* 0x00000022000a7c82 */ /* 0x000fe20008000000 */
[----:B------:R-:W-:Y:S01]  /*1cd0*/  UTMALDG.3D [UR32], [UR16], desc[UR18] ;  /* 0x00001220100075b4 */ /* 0x000fe20008011000 */
[----:B------:R-:W-:Y:S01]  /*1ce0*/  UMOV UR13, UR21 ;  /* 0x00000015000d7c82 */ /* 0x000fe20008000000 */
[----:B------:R2:W-:Y:S02]  /*1cf0*/  UTMALDG.3D.MULTICAST [UR8], [UR14], UR4, desc[UR18] ;  /* 0x000012080e0073b4 */ /* 0x0005e40008011804 */
[----:B--2---:R-:W-:Y:S01]  /*1d00*/  UMOV UR4, UR5 ;  /* 0x0000000500047c82 */ /* 0x004fe20008000000 */
[----:B------:R-:W-:Y:S05]  /*1d10*/  BRA.U UP0, `(.L_x_32) ;  /* 0xfffffffd004c7547 */ /* 0x000fea000b83ffff */
.L_x_26:
[----:B------:R-:W-:Y:S01]  /*1d20*/  ULEA UR4, UR5, UR6, 0x3 ;  /* 0x0000000605047291 */ /* 0x000fe2000f8e18ff */
[----:B--2-4-:R-:W-:Y:S01]  /*1d30*/  SHF.L.U32 R0, R12, 0x1f, RZ ;  /* 0x0000001f0c007819 */ /* 0x014fe200000006ff */
[----:B------:R-:W-:Y:S01]  /*1d40*/  @!P1 SYNCS.ARRIVE.TRANS64.A1T0 RZ, [UR6+0xe8], RZ ;  /* 0x0000e8ffffff99a7 */ /* 0x000fe20008100006 */
[----:B------:R-:W-:-:S06]  /*1d50*/  UISETP.GT.AND UP0, UPT, UR41, UR40, UPT ;  /* 0x000000282900728c */ /* 0x000fcc000bf04270 */
[----:B-1-3--:R1:W2:Y:S03]  /*1d60*/  SYNCS.PHASECHK.TRANS64.TRYWAIT P0, [UR4+0x68], R0 ;  /* 0x00006800ff0075a7 */ /* 0x00a2a60008001104 */
[----:B------:R-:W-:Y:S05]  /*1d70*/  BRA.U !UP0, `(.L_x_33) ;  /* 0x0000000108c07547 */ /* 0x000fea000b800000 */
[----:B------:R-:W-:Y:S01]  /*1d80*/  UIADD3 UR26, UPT, UPT, UR43, UR13, URZ ;  /* 0x0000000d2b1a7290 */ /* 0x000fe2000fffe0ff */
[----:B------:R-:W-:-:S11]  /*1d90*/  UMOV UR4, UR5 ;  /* 0x0000000500047c82 */ /* 0x000fd60008000000 */
.L_x_39:
[----:B------:R-:W-:Y:S01]  /*1da0*/  ULEA UR17, UR4, UR6, 0x3 ;  /* 0x0000000604117291 */ /* 0x000fe2000f8e18ff */
[----:B--2---:R-:W-:Y:S01]  /*1db0*/  @!P3 MOV R2, 0x4000 ;  /* 0x000040000002b802 */ /* 0x004fe20000000f00 */
[----:B--234-:R-:W-:Y:S10]  /*1dc0*/  @P0 BRA `(.L_x_34) ;  /* 0x00000000000c0947 */ /* 0x01cff40003800000 */
[----:B------:R-:W-:-:S04]  /*1dd0*/  SHF.L.U32 R3, R12, 0x1f, RZ ;  /* 0x0000001f0c037819 */ /* 0x000fc800000006ff */
[----:B------:R-:W2:Y:S02]  /*1de0*/  SYNCS.PHASECHK.TRANS64.TRYWAIT P0, [UR17+0x68], R3 ;  /* 0x00006803ff0075a7 */ /* 0x000ea40008001111 */
[----:B--2---:R-:W-:Y:S05]  /*1df0*/  @!P0 BRA `(.L_x_35) ;  /* 0x0000005000688947 */ /* 0x004fea0003800000 */
.L_x_34:
[----:B------:R2:W-:Y:S01]  /*1e00*/  @!P3 SYNCS.ARRIVE.TRANS64 RZ, [UR17], R2 ;  /* 0x00000002ffffb9a7 */ /* 0x0005e20008000011 */
[----:B------:R-:W-:-:S04]  /*1e10*/  ULOP3.LUT UR5, UR25, 0x2, URZ, 0xfc, !UPT ;  /* 0x0000000219057892 */ /* 0x000fc8000f8efcff */
[----:B------:R-:W-:-:S09]  /*1e20*/  UISETP.NE.AND UP0, UPT, UR5, 0x2, UPT ;  /* 0x000000020500788c */ /* 0x000fd2000bf05270 */
[----:B------:R-:W-:Y:S05]  /*1e30*/  BRA.U UP0, `(.L_x_36) ;  /* 0x0000000100047547 */ /* 0x000fea000b800000 */
[----:B------:R-:W-:Y:S05]  /*1e40*/  BPT.TRAP 0x1 ;  /* 0x000000040000795c */ /* 0x000fea0000300000 */
.L_x_36:
[----:B------:R-:W-:Y:S04]  /*1e50*/  BSSY.RECONVERGENT B0, `(.L_x_37) ;  /* 0x0000003000007945 */ /* 0x000fe80003800200 */
[----:B------:R-:W-:Y:S05]  /*1e60*/  @P2 BRA `(.L_x_38) ;  /* 0x0000000000042947 */ /* 0x000fea0003800000 */
[----:B------:R-:W-:Y:S05]  /*1e70*/  BPT.TRAP 0x1 ;  /* 0x000000040000795c */ /* 0x000fea0000300000 */
.L_x_38:
[----:B------:R-:W-:Y:S05]  /*1e80*/  BSYNC.RECONVERGENT B0 ;  /* 0x0000000000007941 */ /* 0x000fea0003800200 */
.L_x_37:
[----:B------:R-:W-:Y:S02]  /*1e90*/  UIADD3 UR5, UPT, UPT, UR4, 0x1, URZ ;  /* 0x0000000104057890 */ /* 0x000fe4000fffe0ff */
[----:B------:R-:W-:Y:S02]  /*1ea0*/  USHF.L.U32 UR18, UR13, 0x7, URZ ;  /* 0x000000070d127899 */ /* 0x000fe400080006ff */
[----:B------:R-:W-:Y:S02]  /*1eb0*/  UISETP.NE.AND UP0, UPT, UR5, 0xd, UPT ;  /* 0x0000000d0500788c */ /* 0x000fe4000bf05270 */
[----:B------:R-:W-:Y:S02]  /*1ec0*/  USHF.L.U32 UR16, UR4, 0xd, URZ ;  /* 0x0000000d04107899 */ /* 0x000fe400080006ff */
[----:B------:R-:W-:Y:S02]  /*1ed0*/  USEL UR8, URZ, 0x1, UP0 ;  /* 0x00000001ff087887 */ /* 0x000fe40008000000 */
[----:B------:R-:W-:-:S02]  /*1ee0*/  USEL UR5, UR5, URZ, UP0 ;  /* 0x000000ff05057287 */ /* 0x000fc40008000000 */
[----:B------:R-:W-:Y:S02]  /*1ef0*/  UIADD3 UR22, UP0, UPT, UR28, 0x180, URZ ;  /* 0x000001801c167890 */ /* 0x000fe4000ff1e0ff */
[----:B------:R-:W-:Y:S01]  /*1f00*/  UIADD3 UR13, UPT, UPT, UR13, 0x1, URZ ;  /* 0x000000010d0d7890 */ /* 0x000fe2000fffe0ff */
[----:B------:R-:W-:Y:S01]  /*1f10*/  LOP3.LUT R12, R12, UR8, RZ, 0x3c, !PT ;  /* 0x000000080c0c7c12 */ /* 0x000fe2000f8e3cff */
[----:B------:R-:W-:Y:S02]  /*1f20*/  UIADD3 UR14, UP1, UPT, UR28, 0x80, URZ ;  /* 0x000000801c0e7890 */ /* 0x000fe4000ff3e0ff */
[----:B------:R-:W-:Y:S01]  /*1f30*/  UIADD3.X UR23, UPT, UPT, URZ, UR29, URZ, UP0, !UPT ;  /* 0x0000001dff177290 */ /* 0x000fe200087fe4ff */
[----:B-1----:R-:W-:Y:S01]  /*1f40*/  SHF.L.U32 R0, R12, 0x1f, RZ ;  /* 0x0000001f0c007819 */ /* 0x002fe200000006ff */
[----:B------:R-:W-:Y:S02]  /*1f50*/  ULOP3.LUT UR8, UR16, UR24, URZ, 0xfc, !UPT ;  /* 0x0000001810087292 */ /* 0x000fe4000f8efcff */
[----:B------:R-:W-:-:S02]  /*1f60*/  UISETP.NE.AND UP0, UPT, UR13, UR26, UPT ;  /* 0x0000001a0d00728c */ /* 0x000fc4000bf05270 */
[----:B------:R-:W-:Y:S02]  /*1f70*/  ULEA UR7, UR5, UR6, 0x3 ;  /* 0x0000000605077291 */ /* 0x000fe4000f8e18ff */
[----:B------:R-:W-:Y:S02]  /*1f80*/  UIADD3 UR16, UPT, UPT, UR6, 0x2400, UR16 ;  /* 0x0000240006107890 */ /* 0x000fe4000fffe010 */
[----:B------:R-:W-:Y:S02]  /*1f90*/  UIADD3.X UR15, UPT, UPT, URZ, UR29, URZ, UP1, !UPT ;  /* 0x0000001dff0f7290 */ /* 0x000fe40008ffe4ff */
[----:B------:R-:W-:Y:S01]  /*1fa0*/  UIADD3 UR8, UPT, UPT, UR6, 0x1c400, UR8 ;  /* 0x0001c40006087890 */ /* 0x000fe2000fffe008 */
[----:B------:R-:W-:Y:S01]  /*1fb0*/  UMOV UR30, 0x0 ;  /* 0x00000000001e7882 */ /* 0x000fe20000000000 */
[----:B------:R-:W-:Y:S01]  /*1fc0*/  UMOV UR31, 0x10000000 ;  /* 0x10000000001f7882 */ /* 0x000fe20000000000 */
[----:B------:R-:W-:Y:S01]  /*1fd0*/  UMOV UR19, UR35 ;  /* 0x0000002300137c82 */ /* 0x000fe20008000000 */
[----:B------:R-:W-:Y:S01]  /*1fe0*/  UMOV UR20, UR36 ;  /* 0x0000002400147c82 */ /* 0x000fe20008000000 */
[----:B------:R3:W4:Y:S01]  /*1ff0*/  SYNCS.PHASECHK.TRANS64.TRYWAIT P0, [UR7+0x68], R0 ;  /* 0x00006800ff0075a7 */ /* 0x0007220008001107 */
[----:B------:R-:W-:Y:S01]  /*2000*/  UMOV UR4, 0x30000 ;  /* 0x0003000000047882 */ /* 0x000fe20000000000 */
[----:B------:R-:W-:Y:S01]  /*2010*/  UMOV UR12, UR36 ;  /* 0x00000024000c7c82 */ /* 0x000fe20008000000 */
[----:B------:R-:W-:Y:S01]  /*2020*/  UMOV UR9, UR17 ;  /* 0x0000001100097c82 */ /* 0x000fe20008000000 */
[----:B------:R-:W-:Y:S01]  /*2030*/  UMOV UR10, UR18 ;  /* 0x00000012000a7c82 */ /* 0x000fe20008000000 */
[----:B------:R-:W-:Y:S01]  /*2040*/  UTMALDG.3D [UR16], [UR14], desc[UR30] ;  /* 0x00001e100e0075b4 */ /* 0x000fe20008011000 */
[----:B------:R1:W-:Y:S02]  /*2050*/  UTMALDG.3D.MULTICAST [UR8], [UR22], UR4, desc[UR30] ;  /* 0x00001e08160073b4 */ /* 0x0003e40008011804 */
[----:B-1----:R-:W-:Y:S01]  /*2060*/  UMOV UR4, UR5 ;  /* 0x0000000500047c82 */ /* 0x002fe20008000000 */
[----:B------:R-:W-:Y:S05]  /*2070*/  BRA.U UP0, `(.L_x_39) ;  /* 0xfffffffd00487547 */ /* 0x000fea000b83ffff */
.L_x_33:
[C---:B------:R-:W-:Y:S01]  /*2080*/  LEA R3, R11.reuse, UR6, 0x3 ;  /* 0x000000060b037c11 */ /* 0x040fe2000f8e18ff */
[----:B------:R-:W-:Y:S01]  /*2090*/  NOP ;  /* 0x0000000000007918 */ /* 0x000fe20000000000 */
[----:B-1-3--:R-:W-:Y:S02]  /*20a0*/  SHF.L.U32 R0, R10, 0x1f, RZ ;  /* 0x0000001f0a007819 */ /* 0x00afe400000006ff */
[----:B------:R-:W-:Y:S02]  /*20b0*/  LEA R4, R11, UR6, 0x4 ;  /* 0x000000060b047c11 */ /* 0x000fe4000f8e20ff */
[----:B--2-4-:R-:W1:Y:S02]  /*20c0*/  SYNCS.PHASECHK.TRANS64.TRYWAIT P0, [R3+URZ+0xf0], R0 ;  /* 0x0000f000030075a7 */ /* 0x014e6400080011ff */
[----:B-1----:R-:W-:Y:S05]  /*20d0*/  @!P0 BRA `(.L_x_40) ;  /* 0x0000004c00c88947 */ /* 0x002fea0003800000 */
.L_x_115:
[----:B------:R-:W2:Y:S01]  /*20e0*/  LDS.128 R4, [R4+0x180] ;  /* 0x0001800004047984 */ /* 0x000ea20000000c00 */
[----:B------:R-:W-:Y:S01]  /*20f0*/  UISETP.GE.AND UP0, UPT, UR42, 0x1, UPT ;  /* 0x000000012a00788c */ /* 0x000fe2000bf06270 */
[----:B------:R-:W-:Y:S01]  /*2100*/  @!PT LDS RZ, [RZ] ;  /* 0x00000000fffff984 */ /* 0x000fe20000000800 */
[----:B------:R-:W-:Y:S01]  /*2110*/  @!PT LDS RZ, [RZ] ;  /* 0x00000000fffff984 */ /* 0x000fe20000000800 */
[----:B------:R-:W-:Y:S01]  /*2120*/  @!PT LDS RZ, [RZ] ;  /* 0x00000000fffff984 */ /* 0x000fe20000000800 */
[----:B------:R-:W-:Y:S01]  /*2130*/  @!PT LDS RZ, [RZ] ;  /* 0x00000000fffff984 */ /* 0x000fe20000000800 */
[----:B------:R3:W-:Y:S06]  /*2140*/  MEMBAR.ALL.CTA ;  /* 0x0000000000007992 */ /* 0x0007ec0000008000 */
[----:B---3--:R-:W3:Y:S01]  /*2150*/  FENCE.VIEW.ASYNC.S ;  /* 0x00000000000073c6 */ /* 0x008ee20000000000 */
[----:B--2---:R-:W-:-:S13]  /*2160*/  LOP3.LUT P0, RZ, R6, 0x1, RZ, 0xc0, !PT ;  /* 0x0000000106ff7812 */ /* 0x004fda000780c0ff */
[----:B---3--:R-:W-:Y:S01]  /*2170*/  VOTEU.ANY UP1, P0 ;  /* 0x0000000000ff7886 */ /* 0x008fe20000020100 */
[----:B------:R-:W-:-:S13]  /*2180*/  PLOP3.LUT P0, PT, PT, PT, UP1, 0x80, 0x8 ;  /* 0x000000000008781c */ /* 0x000fda0003f0f018 */
[----:B-1----:R-:W-:Y:S02]  /*2190*/  @P0 LOP3.LUT R0, R5, 0xffff, RZ, 0xc0, !PT ;  /* 0x0000ffff05000812 */ /* 0x002fe400078ec0ff */
[----:B------:R-:W-:Y:S02]  /*21a0*/  @P0 MOV R2, R4 ;  /* 0x0000000400020202 */ /* 0x000fe40000000f00 */
[----:B------:R-:W-:Y:S01]  /*21b0*/  @P0 R2UR UR7, R0 ;  /* 0x00000000000702ca */ /* 0x000fe200000e0000 */
[----:B------:R-:W-:Y:S01]  /*21c0*/  VIADD R0, R3, 0x100 ;  /* 0x0000010003007836 */ /* 0x000fe20000000000 */
[----:B------:R-:W-:Y:S02]  /*21d0*/  @P0 SHF.R.U32.HI R4, RZ, 0x10, R5 ;  /* 0x00000010ff040819 */ /* 0x000fe40000011605 */
[----:B------:R-:W-:Y:S02]  /*21e0*/  @P0 R2UR UR8, R2 ;  /* 0x00000000020802ca */ /* 0x000fe400000e0000 */
[----:B------:R-:W-:-:S02]  /*21f0*/  PRMT R0, RZ, 0x654, R0 ;  /* 0x00000654ff007816 */ /* 0x000fc40000000000 */
[----:B------:R-:W-:Y:S02]  /*2200*/  @P0 R2UR UR4, R4 ;  /* 0x00000000040402ca */ /* 0x000fe400000e0000 */
[----:B------:R1:W-:Y:S03]  /*2210*/  SYNCS.ARRIVE.TRANS64.RED.A1T0 RZ, [R0+URZ], RZ ;  /* 0x000000ff00ff79a7 */ /* 0x0003e600081004ff */
[----:B------:R-:W-:-:S04]  /*2220*/  @UP1 UMOV UR27, UR7 ;  /* 0x00000007001b1c82 */ /* 0x000fc80008000000 */
[----:B------:R-:W-:-:S04]  /*2230*/  @UP1 UMOV UR37, UR8 ;  /* 0x0000000800251c82 */ /* 0x000fc80008000000 */
[----:B------:R-:W-:Y:S01]  /*2240*/  @UP1 UMOV UR36, UR4 ;  /* 0x0000000400241c82 */ /* 0x000fe20008000000 */
[----:B------:R-:W-:Y:S05]  /*2250*/  BRA.U !UP0, `(.L_x_41) ;  /* 0x0000000108d47547 */ /* 0x000fea000b800000 */
[----:B------:R-:W2:Y:S01]  /*2260*/  LDCU.128 UR12, c[0x0][0xb10] ;  /* 0x00016200ff0c77ac */ /* 0x000ea20008000c00 */
[----:B------:R-:W3:Y:S01]  /*2270*/  LDCU UR26, c[0x0][0xb20] ;  /* 0x00016400ff1a77ac */ /* 0x000ee20008000800 */
[----:B------:R-:W4:Y:S01]  /*2280*/  LDCU UR20, c[0x0][0xb0c] ;  /* 0x00016180ff1477ac */ /* 0x000f220008000800 */
[----:B------:R-:W1:Y:S01]  /*2290*/  LDCU.64 UR10, c[0x0][0xb28] ;  /* 0x00016500ff0a77ac */ /* 0x000e620008000a00 */
[----:B------:R-:W-:Y:S02]  /*22a0*/  UISETP.NE.AND UP3, UPT, UR42, 0x1, UPT ;  /* 0x000000012a00788c */ /* 0x000fe4000bf65270 */
[----:B--2---:R-:W-:Y:S02]  /*22b0*/  UIMAD.WIDE.U32 UR16, UR38, UR15, URZ ;  /* 0x0000000f261072a5 */ /* 0x004fe4000f8e00ff */
[----:B------:R-:W-:Y:S02]  /*22c0*/  UIMAD.WIDE.U32 UR8, UR39, UR12, URZ ;  /* 0x0000000c270872a5 */ /* 0x000fe4000f8e00ff */
[----:B------:R-:W-:-:S02]  /*22d0*/  UISETP.NE.AND UP0, UPT, UR14, 0x1, UPT ;  /* 0x000000010e00788c */ /* 0x000fc4000bf05270 */
[----:B------:R-:W-:Y:S01]  /*22e0*/  UIMAD.WIDE.U32 UR22, UR27, UR15, URZ ;  /* 0x0000000f1b1672a5 */ /* 0x000fe2000f8e00ff */
[----:B------:R-:W-:Y:S02]  /*22f0*/  UMOV UR16, UR17 ;  /* 0x0000001100107c82 */ /* 0x000fe40008000000 */
[----:B------:R-:W-:Y:S01]  /*2300*/  UMOV UR8, UR9 ;  /* 0x0000000900087c82 */ /* 0x000fe20008000000 */
[----:B---3--:R-:W-:Y:S02]  /*2310*/  USHF.R.U32.HI UR16, URZ, UR26, UR16 ;  /* 0x0000001aff107299 */ /* 0x008fe40008011610 */
[----:B----4-:R-:W-:Y:S02]  /*2320*/  UISETP.NE.AND UP2, UPT, UR20, 0x1, UPT ;  /* 0x000000011400788c */ /* 0x010fe4000bf45270 */
[----:B------:R-:W-:Y:S02]  /*2330*/  USHF.R.U32.HI UR8, URZ, UR13, UR8 ;  /* 0x0000000dff087299 */ /* 0x000fe40008011608 */
[----:B------:R-:W-:-:S02]  /*2340*/  USEL UR7, UR38, UR16, !UP0 ;  /* 0x0000001026077287 */ /* 0x000fc4000c000000 */
[----:B------:R-:W-:Y:S02]  /*2350*/  USEL UR8, UR39, UR8, !UP2 ;  /* 0x0000000827087287 */ /* 0x000fe4000d000000 */
[----:B-1----:R-:W-:Y:S01]  /*2360*/  UIMAD.WIDE.U32 UR16, UR7, UR10, URZ ;  /* 0x0000000a071072a5 */ /* 0x002fe2000f8e00ff */
[----:B------:R-:W-:Y:S01]  /*2370*/  UMOV UR4, UR23 ;  /* 0x0000001700047c82 */ /* 0x000fe20008000000 */
[----:B------:R-:W-:Y:S02]  /*2380*/  UIMAD.WIDE.U32 UR18, UR37, UR12, URZ ;  /* 0x0000000c251272a5 */ /* 0x000fe4000f8e00ff */
[----:B------:R-:W-:-:S03]  /*2390*/  UIMAD.WIDE.U32 UR22, UR8, UR10, URZ ;  /* 0x0000000a081672a5 */ /* 0x000fc6000f8e00ff */
[----:B------:R-:W-:Y:S01]  /*23a0*/  UMOV UR16, UR17 ;  /* 0x0000001100107c82 */ /* 0x000fe20008000000 */
[----:B------:R-:W-:Y:S02]  /*23b0*/  USHF.R.U32.HI UR4, URZ, UR26, UR4 ;  /* 0x0000001aff047299 */ /* 0x000fe40008011604 */
[----:B------:R-:W-:Y:S01]  /*23c0*/  @UP3 USHF.R.U32.HI UR7, URZ, UR11, UR16 ;  /* 0x0000000bff073299 */ /* 0x000fe20008011610 */
[----:B------:R-:W-:Y:S01]  /*23d0*/  UMOV UR18, UR19 ;  /* 0x0000001300127c82 */ /* 0x000fe20008000000 */
[----:B------:R-:W-:Y:S01]  /*23e0*/  UMOV UR22, UR23 ;  /* 0x0000001700167c82 */ /* 0x000fe20008000000 */
[----:B------:R-:W-:Y:S02]  /*23f0*/  USHF.R.U32.HI UR13, URZ, UR13, UR18 ;  /* 0x0000000dff0d7299 */ /* 0x000fe40008011612 */
[----:B------:R-:W-:Y:S02]  /*2400*/  USEL UR4, UR27, UR4, !UP0 ;  /* 0x000000041b047287 */ /* 0x000fe4000c000000 */
[----:B------:R-:W-:-:S02]  /*2410*/  @UP3 USHF.R.U32.HI UR8, URZ, UR11, UR22 ;  /* 0x0000000bff083299 */ /* 0x000fc40008011616 */
[----:B------:R-:W-:Y:S02]  /*2420*/  UIMAD UR9, UR42, UR7, URZ ;  /* 0x000000072a0972a4 */ /* 0x000fe4000f8e02ff */
[----:B------:R-:W-:Y:S02]  /*2430*/  USEL UR7, UR37, UR13, !UP2 ;  /* 0x0000000d25077287 */ /* 0x000fe4000d000000 */
[----:B------:R-:W-:Y:S02]  /*2440*/  UIMAD UR12, UR42, UR8, URZ ;  /* 0x000000082a0c72a4 */ /* 0x000fe4000f8e02ff */
[----:B------:R-:W-:Y:S02]  /*2450*/  UISETP.GE.AND UP0, UPT, UR4, UR9, UPT ;  /* 0x000000090400728c */ /* 0x000fe4000bf06270 */
[----:B------:R-:W-:Y:S02]  /*2460*/  UIMAD.WIDE.U32 UR16, UR4, UR10, URZ ;  /* 0x0000000a041072a5 */ /* 0x000fe4000f8e00ff */
[----:B------:R-:W-:-:S02]  /*2470*/  UISETP.GE.OR UP0, UPT, UR7, UR12, UP0 ;  /* 0x0000000c0700728c */ /* 0x000fc40008706670 */
[----:B------:R-:W-:Y:S02]  /*2480*/  UIMAD.WIDE.U32 UR12, UR7, UR10, URZ ;  /* 0x0000000a070c72a5 */ /* 0x000fe4000f8e00ff */
[----:B------:R-:W-:Y:S01]  /*2490*/  UIADD3 UR15, UPT, UPT, -UR4, URZ, URZ ;  /* 0x000000ff040f7290 */ /* 0x000fe2000fffe1ff */
[----:B------:R-:W-:Y:S01]  /*24a0*/  UMOV UR10, UR17 ;  /* 0x00000011000a7c82 */ /* 0x000fe20008000000 */
[----:B------:R-:W-:Y:S02]  /*24b0*/  UIADD3 UR12, UPT, UPT, -UR7, URZ, URZ ;  /* 0x000000ff070c7290 */ /* 0x000fe4000fffe1ff */
[----:B------:R-:W-:-:S03]  /*24c0*/  USHF.R.U32.HI UR10, URZ, UR11, UR10 ;  /* 0x0000000bff0a7299 */ /* 0x000fc6000801160a */
[----:B------:R-:W-:Y:S01]  /*24d0*/  @!UP0 UMOV UR9, UR13 ;  /* 0x0000000d00098c82 */ /* 0x000fe20008000000 */
[----:B------:R-:W-:Y:S02]  /*24e0*/  UIMAD UR15, UR14, UR15, UR27 ;  /* 0x0000000f0e0f72a4 */ /* 0x000fe4000f8e021b */
[----:B------:R-:W-:Y:S02]  /*24f0*/  USEL UR10, UR4, UR10, !UP3 ;  /* 0x0000000a040a7287 */ /* 0x000fe4000d800000 */
[----:B------:R-:W-:Y:S02]  /*2500*/  @!UP0 USHF.R.U32.HI UR9, URZ, UR11, UR9 ;  /* 0x0000000bff098299 */ /* 0x000fe40008011609 */
[----:B------:R-:W-:Y:S02]  /*2510*/  UIADD3 UR11, UPT, UPT, -UR10, URZ, URZ ;  /* 0x000000ff0a0b7290 */ /* 0x000fe4000fffe1ff */
[----:B------:R-:W-:Y:S02]  /*2520*/  @!UP0 USEL UR9, UR7, UR9, !UP3 ;  /* 0x0000000907098287 */ /* 0x000fe4000d800000 */
[----:B------:R-:W-:-:S02]  /*2530*/  UIMAD UR11, UR42, UR11, UR4 ;  /* 0x0000000b2a0b72a4 */ /* 0x000fc4000f8e0204 */
[----:B------:R-:W-:Y:S02]  /*2540*/  @!UP0 UIADD3 UR10, UPT, UPT, UR10, -UR9, URZ ;  /* 0x800000090a0a8290 */ /* 0x000fe4000fffe0ff */
[----:B------:R-:W-:Y:S02]  /*2550*/  @!UP0 UIMAD UR9, UR11, UR8, UR9 ;  /* 0x000000080b0982a4 */ /* 0x000fe4000f8e0209 */
[----:B------:R-:W-:Y:S02]  /*2560*/  @!UP0 UIMAD UR4, UR42, UR10, UR7 ;  /* 0x0000000a2a0482a4 */ /* 0x000fe4000f8e0207 */
[----:B------:R-:W-:Y:S02]  /*2570*/  UIMAD UR8, UR20, UR12, UR37 ;  /* 0x0000000c140872a4 */ /* 0x000fe4000f8e0225 */
[----:B------:R-:W-:Y:S01]  /*2580*/  UIMAD UR27, UR4, UR14, UR15 ;  /* 0x0000000e041b72a4 */ /* 0x000fe2000f8e020f */
[----:B------:R-:W-:Y:S02]  /*2590*/  @!UP0 UMOV UR7, UR9 ;  /* 0x0000000900078c82 */ /* 0x000fe40008000000 */
[----:B------:R-:W-:-:S12]  /*25a0*/  UIMAD UR37, UR7, UR20, UR8 ;  /* 0x00000014072572a4 */ /* 0x000fd8000f8e0208 */
.L_x_41:
[----:B------:R-:W2:Y:S02]  /*25b0*/  LDCU UR4, c[0x0][0xb30] ;  /* 0x00016600ff0477ac */ /* 0x000ea40008000800 */
[----:B--2---:R-:W-:-:S09]  /*25c0*/  UISETP.NE.AND UP0, UPT, UR4, 0x1, UPT ;  /* 0x000000010400788c */ /* 0x004fd2000bf05270 */
[----:B------:R-:W-:Y:S05]  /*25d0*/  BRA.U UP0, `(.L_x_42) ;  /* 0x0000000100447547 */ /* 0x000fea000b800000 */
[----:B------:R-:W2:Y:S01]  /*25e0*/  LDCU.128 UR12, c[0x0][0xb10] ;  /* 0x00016200ff0c77ac */ /* 0x000ea20008000c00 */
[----:B------:R-:W3:Y:S01]  /*25f0*/  LDCU UR16, c[0x0][0xb0c] ;  /* 0x00016180ff1077ac */ /* 0x000ee20008000800 */
[----:B------:R-:W4:Y:S01]  /*2600*/  LDCU UR17, c[0x0][0xb20] ;  /* 0x00016400ff1177ac */ /* 0x000f220008000800 */
[----:B--2---:R-:W-:Y:S02]  /*2610*/  UIMAD.WIDE.U32 UR10, UR37, UR12, URZ ;  /* 0x0000000c250a72a5 */ /* 0x004fe4000f8e00ff */
[----:B------:R-:W-:Y:S02]  /*2620*/  UIMAD.WIDE.U32 UR8, UR27, UR15, URZ ;  /* 0x0000000f1b0872a5 */ /* 0x000fe4000f8e00ff */
[----:B---3--:R-:W-:Y:S02]  /*2630*/  UISETP.NE.AND UP2, UPT, UR16, 0x1, UPT ;  /* 0x000000011000788c */ /* 0x008fe4000bf45270 */
[----:B------:R-:W-:Y:S01]  /*2640*/  UISETP.NE.AND UP0, UPT, UR14, 0x1, UPT ;  /* 0x000000010e00788c */ /* 0x000fe2000bf05270 */
[----:B------:R-:W-:-:S02]  /*2650*/  UMOV UR7, UR11 ;  /* 0x0000000b00077c82 */ /* 0x000fc40008000000 */
[----:B------:R-:W-:Y:S01]  /*2660*/  UMOV UR4, UR9 ;  /* 0x0000000900047c82 */ /* 0x000fe20008000000 */
[----:B------:R-:W-:Y:S02]  /*2670*/  USHF.R.U32.HI UR7, URZ, UR13, UR7 ;  /* 0x0000000dff077299 */ /* 0x000fe40008011607 */
[----:B----4-:R-:W-:Y:S02]  /*2680*/  USHF.R.U32.HI UR4, URZ, UR17, UR4 ;  /* 0x00000011ff047299 */ /* 0x010fe40008011604 */
[----:B------:R-:W-:Y:S02]  /*2690*/  USEL UR7, UR37, UR7, !UP2 ;  /* 0x0000000725077287 */ /* 0x000fe4000d000000 */
[----:B------:R-:W-:-:S04]  /*26a0*/  USEL UR4, UR27, UR4, !UP0 ;  /* 0x000000041b047287 */ /* 0x000fc8000c000000 */
[----:B------:R-:W-:Y:S02]  /*26b0*/  UIADD3 UR8, UPT, UPT, UR7, -UR4, URZ ;  /* 0x8000000407087290 */ /* 0x000fe4000fffe0ff */
[----:B------:R-:W-:Y:S02]  /*26c0*/  UIADD3 UR4, UPT, UPT, -UR7, UR4, URZ ;  /* 0x0000000407047290 */ /* 0x000fe4000fffe1ff */
[----:B------:R-:W-:Y:S02]  /*26d0*/  UIMAD UR27, UR8, UR14, UR27 ;  /* 0x0000000e081b72a4 */ /* 0x000fe4000f8e021b */
[----:B------:R-:W-:-:S12]  /*26e0*/  UIMAD UR37, UR4, UR16, UR37 ;  /* 0x00000010042572a4 */ /* 0x000fd8000f8e0225 */
.L_x_42:
[----:B------:R-:W-:Y:S01]  /*26f0*/  VIADD R11, R11, 0x1 ;  /* 0x000000010b0b7836 */ /* 0x000fe20000000000 */
[----:B------:R-:W-:Y:S01]  /*2700*/  PLOP3.LUT P1, PT, PT, PT, PT, 0x80, 0x8 ;  /* 0x000000000008781c */ /* 0x000fe20003f2f070 */
[----:B------:R-:W-:Y:S02]  /*2710*/  UIADD3 UR46, UPT, UPT, UR37, UR60, URZ ;  /* 0x0000003c252e7290 */ /* 0x000fe4000fffe0ff */
[----:B------:R-:W-:Y:S01]  /*2720*/  UIADD3 UR45, UPT, UPT, UR27, UR57, URZ ;  /* 0x000000391b2d7290 */ /* 0x000fe2000fffe0ff */
[----:B------:R-:W-:-:S04]  /*2730*/  ISETP.NE.AND P0, PT, R11, 0x2, PT ;  /* 0x000000020b00780c */ /* 0x000fc80003f05270 */
[----:B-1----:R-:W-:Y:S02]  /*2740*/  SEL R0, RZ, 0x1, P0 ;  /* 0x00000001ff007807 */ /* 0x002fe40000000000 */
[----:B------:R-:W-:Y:S02]  /*2750*/  SEL R11, R11, RZ, P0 ;  /* 0x000000ff0b0b7207 */ /* 0x000fe40000000000 */
[----:B------:R-:W-:Y:S01]  /*2760*/  LOP3.LUT R10, R10, R0, RZ, 0x3c, !PT ;  /* 0x000000000a0a7212 */ /* 0x000fe200078e3cff */
[----:B------:R-:W-:Y:S06]  /*2770*/  BRA.U UP1, `(.L_x_43) ;  /* 0xfffffff101447547 */ /* 0x000fec000b83ffff */
[----:B------:R-:W-:Y:S01]  /*2780*/  UIADD3 UR7, UPT, UPT, UR6, 0x68, URZ ;  /* 0x0000006806077890 */ /* 0x000fe2000fffe0ff */
[----:B------:R-:W-:-:S03]  /*2790*/  SHF.L.U32 R2, R12, 0x1f, RZ ;  /* 0x0000001f0c027819 */ /* 0x000fc600000006ff */
[----:B------:R-:W-:-:S09]  /*27a0*/  ULEA UR4, UR5, UR7, 0x3 ;  /* 0x0000000705047291 */ /* 0x000fd2000f8e18ff */
[----:B------:R-:W1:Y:S02]  /*27b0*/  SYNCS.PHASECHK.TRANS64.TRYWAIT P0, [UR4], R2 ;  /* 0x00000002ff0075a7 */ /* 0x000e640008001104 */
[----:B-1----:R-:W-:Y:S05]  /*27c0*/  @!P0 BRA `(.L_x_44) ;  /* 0x0000004800208947 */ /* 0x002fea0003800000 */
.L_x_117:
[----:B------:R-:W-:-:S04]  /*27d0*/  UIADD3 UR4, UPT, UPT, UR5, 0x1, URZ ;  /* 0x0000000105047890 */ /* 0x000fc8000fffe0ff */
[----:B------:R-:W-:-:S04]  /*27e0*/  UISETP.NE.AND UP0, UPT, UR4, 0xd, UPT ;  /* 0x0000000d0400788c */ /* 0x000fc8000bf05270 */
[----:B------:R-:W-:Y:S02]  /*27f0*/  USEL UR6, URZ, 0x1, UP0 ;  /* 0x00000001ff067887 */ /* 0x000fe40008000000 */
[----:B------:R-:W-:-:S04]  /*2800*/  USEL UR4, UR4, URZ, UP0 ;  /* 0x000000ff04047287 */ /* 0x000fc80008000000 */
[----:B------:R-:W-:Y:S01]  /*2810*/  ULEA UR5, UR4, UR7, 0x3 ;  /* 0x0000000704057291 */ /* 0x000fe2000f8e18ff */
[----:B-1----:R-:W-:-:S04]  /*2820*/  LOP3.LUT R2, R12, UR6, RZ, 0x3c, !PT ;  /* 0x000000060c027c12 */ /* 0x002fc8000f8e3cff */
[----:B------:R-:W-:-:S04]  /*2830*/  SHF.L.U32 R3, R2, 0x1f, RZ ;  /* 0x0000001f02037819 */ /* 0x000fc800000006ff */
[----:B------:R-:W1:Y:S02]  /*2840*/  SYNCS.PHASECHK.TRANS64.TRYWAIT P0, [UR5], R3 ;  /* 0x00000003ff0075a7 */ /* 0x000e640008001105 */
[----:B-1----:R-:W-:Y:S05]  /*2850*/  @!P0 BRA `(.L_x_45) ;  /* 0x0000004800148947 */ /* 0x002fea0003800000 */
.L_x_119:
[----:B------:R-:W-:-:S04]  /*2860*/  UIADD3 UR4, UPT, UPT, UR4, 0x1, URZ ;  /* 0x0000000104047890 */ /* 0x000fc8000fffe0ff */
[----:B------:R-:W-:-:S04]  /*2870*/  UISETP.NE.AND UP0, UPT, UR4, 0xd, UPT ;  /* 0x0000000d0400788c */ /* 0x000fc8000bf05270 */
[----:B------:R-:W-:Y:S02]  /*2880*/  USEL UR6, URZ, 0x1, UP0 ;  /* 0x00000001ff067887 */ /* 0x000fe40008000000 */
[----:B------:R-:W-:-:S04]  /*2890*/  USEL UR4, UR4, URZ, UP0 ;  /* 0x000000ff04047287 */ /* 0x000fc80008000000 */
[----:B------:R-:W-:Y:S01]  /*28a0*/  ULEA UR5, UR4, UR7, 0x3 ;  /* 0x0000000704057291 */ /* 0x000fe2000f8e18ff */
[----:B------:R-:W-:-:S04]  /*28b0*/  LOP3.LUT R2, R2, UR6, RZ, 0x3c, !PT ;  /* 0x0000000602027c12 */ /* 0x000fc8000f8e3cff */
[----:B-1----:R-:W-:-:S04]  /*28c0*/  SHF.L.U32 R3, R2, 0x1f, RZ ;  /* 0x0000001f02037819 */ /* 0x002fc800000006ff */
[----:B------:R-:W1:Y:S02]  /*28d0*/  SYNCS.PHASECHK.TRANS64.TRYWAIT P0, [UR5], R3 ;  /* 0x00000003ff0075a7 */ /* 0x000e640008001105 */
[----:B-1----:R-:W-:Y:S05]  /*28e0*/  @!P0 BRA `(.L_x_46) ;  /* 0x0000004800088947 */ /* 0x002fea0003800000 */
.L_x_121:
        /* <DEDUP_REMOVED lines=9> */
.L_x_123:
        /* <DEDUP_REMOVED lines=9> */
.L_x_125:
        /* <DEDUP_REMOVED lines=9> */
.L_x_127:
        /* <DEDUP_REMOVED lines=9> */
.L_x_129:
        /* <DEDUP_REMOVED lines=9> */
.L_x_131:
        /* <DEDUP_REMOVED lines=9> */
.L_x_133:
        /* <DEDUP_REMOVED lines=9> */
.L_x_135:
        /* <DEDUP_REMOVED lines=9> */
.L_x_137:
        /* <DEDUP_REMOVED lines=9> */
.L_x_139:
[----:B------:R-:W-:-:S04]  /*2e00*/  UIADD3 UR4, UPT, UPT, UR4, 0x1, URZ ;  /* 0x0000000104047890 */ /* 0x000fc8000fffe0ff */
[----:B------:R-:W-:-:S04]  /*2e10*/  UISETP.NE.AND UP0, UPT, UR4, 0xd, UPT ;  /* 0x0000000d0400788c */ /* 0x000fc8000bf05270 */
[----:B------:R-:W-:Y:S02]  /*2e20*/  USEL UR5, URZ, 0x1, UP0 ;  /* 0x00000001ff057887 */ /* 0x000fe40008000000 */
[----:B------:R-:W-:-:S04]  /*2e30*/  USEL UR4, UR4, URZ, UP0 ;  /* 0x000000ff04047287 */ /* 0x000fc80008000000 */
[----:B------:R-:W-:Y:S01]  /*2e40*/  ULEA UR4, UR4, UR7, 0x3 ;  /* 0x0000000704047291 */ /* 0x000fe2000f8e18ff */
[----:B------:R-:W-:-:S04]  /*2e50*/  LOP3.LUT R2, R2, UR5, RZ, 0x3c, !PT ;  /* 0x0000000502027c12 */ /* 0x000fc8000f8e3cff */
[----:B------:R-:W-:Y:S01]  /*2e60*/  SHF.L.U32 R2, R2, 0x1f, RZ ;  /* 0x0000001f02027819 */ /* 0x000fe200000006ff */
[----:B-1----:R-:W-:-:S07]  /*2e70*/  IMAD.U32 R0, RZ, RZ, UR4 ;  /* 0x00000004ff007e24 */ /* 0x002fce000f8e00ff */
.L_x_56:
[----:B-1----:R1:W2:Y:S02]  /*2e80*/  SYNCS.PHASECHK.TRANS64.TRYWAIT P0, [R0+URZ], R2 ;  /* 0x00000002000075a7 */ /* 0x0022a400080011ff */
[----:B--2---:R-:W-:Y:S05]  /*2e90*/  @!P0 NANOSLEEP.SYNCS 0x989680 ;  /* 0x009896800000895d */ /* 0x004fea0003900000 */
[----:B------:R-:W2:Y:S02]  /*2ea0*/  @!P0 SYNCS.PHASECHK.TRANS64 P0, [R0+URZ], R2 ;  /* 0x00000002000085a7 */ /* 0x000ea400080010ff */
[----:B--2---:R-:W-:Y:S05]  /*2eb0*/  @P0 EXIT ;  /* 0x000000000000094d */ /* 0x004fea0003800000 */
[----:B------:R-:W-:Y:S05]  /*2ec0*/  BRA `(.L_x_56) ;  /* 0xfffffffc00ec7947 */ /* 0x000fea000383ffff */
.L_x_23:
[----:B------:R-:W-:-:S04]  /*2ed0*/  UISETP.NE.AND UP0, UPT, UR48, URZ, UPT ;  /* 0x000000ff3000728c */ /* 0x000fc8000bf05270 */
[----:B------:R-:W-:-:S09]  /*2ee0*/  UISETP.NE.OR UP0, UPT, UR18, 0x1, UP0 ;  /* 0x000000011200788c */ /* 0x000fd20008705670 */
[----:B------:R-:W-:Y:S05]  /*2ef0*/  BRA.U UP0, `(.L_x_57) ;  /* 0x0000000500487547 */ /* 0x000fea000b800000 */
[----:B------:R-:W-:Y:S01]  /*2f00*/  ISETP.GE.U32.AND P2, PT, R0, 0x2, PT ;  /* 0x000000020000780c */ /* 0x000fe20003f46070 */
[----:B------:R-:W-:Y:S01]  /*2f10*/  IMAD.MOV.U32 R12, RZ, RZ, 0x1 ;  /* 0x00000001ff0c7424 */ /* 0x000fe200078e00ff */
[----:B------:R-:W-:Y:S02]  /*2f20*/  CS2R R10, SRZ ;  /* 0x00000000000a7805 */ /* 0x000fe4000001ff00 */
[----:B------:R-:W-:Y:S01]  /*2f30*/  CS2R R8, SRZ ;  /* 0x0000000000087805 */ /* 0x000fe2000001ff00 */
[----:B------:R-:W-:Y:S01]  /*2f40*/  UMOV UR6, 0x400 ;  /* 0x0000040000067882 */ /* 0x000fe20000000000 */
[----:B------:R-:W-:Y:S01]  /*2f50*/  UMOV UR5, URZ ;  /* 0x000000ff00057c82 */ /* 0x000fe20008000000 */
[----:B------:R-:W-:-:S12]  /*2f60*/  ULEA UR6, UR48, UR6, 0x18 ;  /* 0x0000000630067291 */ /* 0x000fd8000f8ec0ff */
.L_x_61:
[----:B------:R-:W-:Y:S02]  /*2f70*/  LEA R2, R8, UR6, 0x3 ;  /* 0x0000000608027c11 */ /* 0x000fe4000f8e18ff */
[----:B------:R-:W-:-:S03]  /*2f80*/  SHF.L.U32 R4, R9, 0x1f, RZ ;  /* 0x0000001f09047819 */ /* 0x000fc600000006ff */
[----:B------:R-:W-:Y:S01]  /*2f90*/  VIADD R5, R2, 0x160 ;  /* 0x0000016002057836 */ /* 0x000fe20000000000 */
[----:B------:R-:W2:Y:S02]  /*2fa0*/  SYNCS.PHASECHK.TRANS64.TRYWAIT P0, [R2+URZ+0x150], R4 ;  /* 0x00015004020075a7 */ /* 0x000ea400080011ff */
[----:B--2---:R-:W-:Y:S05]  /*2fb0*/  @!P0 BRA `(.L_x_58) ;  /* 0x0000004400448947 */ /* 0x004fea0003800000 */
.L_x_140:
[----:B------:R-:W-:Y:S01]  /*2fc0*/  ULEA UR4, UR5, UR6, 0x3 ;  /* 0x0000000605047291 */ /* 0x000fe2000f8e18ff */
[----:B--2---:R-:W-:Y:S01]  /*2fd0*/  PRMT R2, RZ, 0x654, R5 ;  /* 0x00000654ff027816 */ /* 0x004fe20000000005 */
[----:B------:R-:W-:Y:S01]  /*2fe0*/  @!P2 IMAD.MOV.U32 R4, RZ, RZ, 0x10 ;  /* 0x00000010ff04a424 */ /* 0x000fe200078e00ff */
[----:B------:R-:W-:Y:S01]  /*2ff0*/  SHF.L.U32 R5, R12, 0x1f, RZ ;  /* 0x0000001f0c057819 */ /* 0x000fe200000006ff */
[----:B------:R-:W-:Y:S01]  /*3000*/  UIADD3 UR7, UPT, UPT, UR4, 0xf0, URZ ;  /* 0x000000f004077890 */ /* 0x000fe2000fffe0ff */
[----:B------:R2:W-:Y:S05]  /*3010*/  SYNCS.ARRIVE.TRANS64.RED.A1T0 RZ, [R2+URZ], RZ ;  /* 0x000000ff02ff79a7 */ /* 0x0005ea00081004ff */
[----:B------:R-:W-:Y:S01]  /*3020*/  IMAD.U32 R6, RZ, RZ, UR7 ;  /* 0x00000007ff067e24 */ /* 0x000fe2000f8e00ff */
[----:B------:R-:W3:Y:S04]  /*3030*/  SYNCS.PHASECHK.TRANS64.TRYWAIT P0, [UR4+0x100], R5 ;  /* 0x00010005ff0075a7 */ /* 0x000ee80008001104 */
[----:B------:R-:W-:Y:S01]  /*3040*/  PRMT R6, R0, 0x654, R6 ;  /* 0x0000065400067816 */ /* 0x000fe20000000006 */
[----:B--23--:R-:W-:Y:S06]  /*3050*/  @!P0 BRA `(.L_x_59) ;  /* 0x0000004400308947 */ /* 0x00cfec0003800000 */
.L_x_142:
[----:B------:R-:W-:Y:S01]  /*3060*/  ULEA UR8, UR5, UR6, 0x4 ;  /* 0x0000000605087291 */ /* 0x000fe2000f8e20ff */
[----:B------:R-:W-:Y:S01]  /*3070*/  SEL R3, R6, R3, !P2 ;  /* 0x0000000306037207 */ /* 0x000fe20005000000 */
[----:B------:R-:W-:Y:S01]  /*3080*/  UIADD3 UR9, UPT, UPT, UR4, 0xf0, URZ ;  /* 0x000000f004097890 */ /* 0x000fe2000fffe0ff */
[----:B--2---:R-:W-:Y:S01]  /*3090*/  LEA R2, R11, UR6, 0x3 ;  /* 0x000000060b027c11 */ /* 0x004fe2000f8e18ff */
[----:B------:R-:W-:Y:S01]  /*30a0*/  UIADD3 UR8, UPT, UPT, UR8, 0x180, URZ ;  /* 0x0000018008087890 */ /* 0x000fe2000fffe0ff */
[----:B------:R2:W-:Y:S01]  /*30b0*/  @!P2 SYNCS.ARRIVE.TRANS64.RED RZ, [R3+URZ], R4 ;  /* 0x0000000403ffa9a7 */ /* 0x0005e200080004ff */
[----:B------:R-:W-:Y:S01]  /*30c0*/  UIADD3 UR4, UPT, UPT, UR5, 0x1, URZ ;  /* 0x0000000105047890 */ /* 0x000fe2000fffe0ff */
[----:B------:R-:W-:-:S03]  /*30d0*/  VIADD R8, R8, 0x1 ;  /* 0x0000000108087836 */ /* 0x000fc60000000000 */
[----:B------:R-:W-:Y:S02]  /*30e0*/  UISETP.NE.AND UP0, UPT, UR4, 0x2, UPT ;  /* 0x000000020400788c */ /* 0x000fe4000bf05270 */
[----:B------:R-:W-:Y:S01]  /*30f0*/  ISETP.NE.AND P0, PT, R8, 0x2, PT ;  /* 0x000000020800780c */ /* 0x000fe20003f05270 */
[----:B------:R-:W-:Y:S06]  /*3100*/  UGETNEXTWORKID.BROADCAST [UR8], [UR9] ;  /* 0x00000000080073ca */ /* 0x000fec0008000100 */
[----:B------:R-:W-:Y:S02]  /*3110*/  USEL UR7, URZ, 0x1, UP0 ;  /* 0x00000001ff077887 */ /* 0x000fe40008000000 */
[----:B------:R-:W-:-:S04]  /*3120*/  USEL UR5, UR4, URZ, UP0 ;  /* 0x000000ff04057287 */ /* 0x000fc80008000000 */
[----:B------:R-:W-:Y:S02]  /*3130*/  LOP3.LUT R12, R12, UR7, RZ, 0x3c, !PT ;  /* 0x000000070c0c7c12 */ /* 0x000fe4000f8e3cff */
[----:B--2---:R-:W-:-:S04]  /*3140*/  SHF.L.U32 R4, R10, 0x1f, RZ ;  /* 0x0000001f0a047819 */ /* 0x004fc800000006ff */
[----:B------:R-:W2:Y:S02]  /*3150*/  SYNCS.PHASECHK.TRANS64.TRYWAIT P1, [R2+URZ+0xf0], R4 ;  /* 0x0000f004020075a7 */ /* 0x000ea400080211ff */
[----:B--2---:R-:W-:Y:S05]  /*3160*/  @!P1 BRA `(.L_x_60) ;  /* 0x0000004400049947 */ /* 0x004fea0003800000 */
.L_x_143:
[C---:B--2---:R-:W-:Y:S01]  /*3170*/  LEA R4, R11.reuse, UR6, 0x4 ;  /* 0x000000060b047c11 */ /* 0x044fe2000f8e20ff */
[----:B------:R-:W-:Y:S01]  /*3180*/  VIADD R2, R2, 0x100 ;  /* 0x0000010002027836 */ /* 0x000fe20000000000 */
[----:B------:R-:W-:Y:S01]  /*3190*/  SEL R8, R8, RZ, P0 ;  /* 0x000000ff08087207 */ /* 0x000fe20000000000 */
[----:B------:R-:W-:-:S03]  /*31a0*/  VIADD R11, R11, 0x1 ;  /* 0x000000010b0b7836 */ /* 0x000fc60000000000 */
[----:B------:R-:W2:Y:S01]  /*31b0*/  LDS.128 R4, [R4+0x180] ;  /* 0x0001800004047984 */ /* 0x000ea20000000c00 */
[----:B------:R-:W-:Y:S02]  /*31c0*/  PRMT R2, RZ, 0x654, R2 ;  /* 0x00000654ff027816 */ /* 0x000fe40000000002 */
[C---:B------:R-:W-:Y:S01]  /*31d0*/  ISETP.NE.AND P1, PT, R11.reuse, 0x2, PT ;  /* 0x000000020b00780c */ /* 0x040fe20003f25270 */
[----:B------:R-:W-:Y:S01]  /*31e0*/  @!PT LDS RZ, [RZ] ;  /* 0x00000000fffff984 */ /* 0x000fe20000000800 */
[----:B------:R-:W-:Y:S01]  /*31f0*/  @!PT LDS RZ, [RZ] ;  /* 0x00000000fffff984 */ /* 0x000fe20000000800 */
[----:B------:R-:W-:Y:S01]  /*3200*/  @!PT LDS RZ, [RZ] ;  /* 0x00000000fffff984 */ /* 0x000fe20000000800 */
[----:B------:R-:W-:Y:S01]  /*3210*/  @!PT LDS RZ, [RZ] ;  /* 0x00000000fffff984 */ /* 0x000fe20000000800 */
[----:B------:R3:W-:Y:S06]  /*3220*/  MEMBAR.ALL.CTA ;  /* 0x0000000000007992 */ /* 0x0007ec0000008000 */
[----:B---3--:R-:W3:Y:S01]  /*3230*/  FENCE.VIEW.ASYNC.S ;  /* 0x00000000000073c6 */ /* 0x008ee20000000000 */
[----:B------:R-:W-:Y:S01]  /*3240*/  SEL R11, R11, RZ, P1 ;  /* 0x000000ff0b0b7207 */ /* 0x000fe20000800000 */
[----:B---3--:R3:W-:Y:S01]  /*3250*/  SYNCS.ARRIVE.TRANS64.RED.A1T0 RZ, [R2+URZ], RZ ;  /* 0x000000ff02ff79a7 */ /* 0x0087e200081004ff */
[----:B--2---:R-:W-:-:S02]  /*3260*/  LOP3.LUT P3, RZ, R6, 0x1, RZ, 0xc0, !PT ;  /* 0x0000000106ff7812 */ /* 0x004fc4000786c0ff */
[----:B------:R-:W-:-:S04]  /*3270*/  SEL R4, RZ, 0x1, P1 ;  /* 0x00000001ff047807 */ /* 0x000fc80000800000 */
[----:B------:R-:W-:Y:S02]  /*3280*/  LOP3.LUT R10, R10, R4, RZ, 0x3c, !PT ;  /* 0x000000040a0a7212 */ /* 0x000fe400078e3cff */
[----:B---3--:R-:W-:-:S04]  /*3290*/  SEL R2, RZ, 0x1, P0 ;  /* 0x00000001ff027807 */ /* 0x008fc80000000000 */
[----:B------:R-:W-:Y:S01]  /*32a0*/  LOP3.LUT R9, R9, R2, RZ, 0x3c, !PT ;  /* 0x0000000209097212 */ /* 0x000fe200078e3cff */
[----:B------:R-:W-:Y:S06]  /*32b0*/  @P3 BRA `(.L_x_61) ;  /* 0xfffffffc002c3947 */ /* 0x000fec000383ffff */
[----:B------:R-:W-:Y:S01]  /*32c0*/  ULEA UR4, UR5, UR6, 0x3 ;  /* 0x0000000605047291 */ /* 0x000fe2000f8e18ff */
[----:B------:R-:W-:-:S08]  /*32d0*/  SHF.L.U32 R2, R12, 0x1f, RZ ;  /* 0x0000001f0c027819 */ /* 0x000fd000000006ff */
[----:B------:R-:W2:Y:S02]  /*32e0*/  SYNCS.PHASECHK.TRANS64 P0, [UR4+0x100], R2 ;  /* 0x00010002ff0075a7 */ /* 0x000ea40008001004 */
[----:B--2---:R-:W-:Y:S05]  /*32f0*/  @P0 BRA `(.L_x_62) ;  /* 0x0000000000080947 */ /* 0x004fea0003800000 */
[----:B------:R-:W2:Y:S02]  /*3300*/  SYNCS.PHASECHK.TRANS64.TRYWAIT P0, [UR4+0x100], R2 ;  /* 0x00010002ff0075a7 */ /* 0x000ea40008001104 */
[----:B--2---:R-:W-:Y:S05]  /*3310*/  @!P0 BRA `(.L_x_63) ;  /* 0x0000004000ac8947 */ /* 0x004fea0003800000 */
.L_x_62:
[----:B------:R-:W-:-:S04]  /*3320*/  UIADD3 UR7, UPT, UPT, UR5, 0x1, URZ ;  /* 0x0000000105077890 */ /* 0x000fc8000fffe0ff */
[----:B------:R-:W-:-:S04]  /*3330*/  UISETP.NE.AND UP0, UPT, UR7, 0x2, UPT ;  /* 0x000000020700788c */ /* 0x000fc8000bf05270 */
[----:B------:R-:W-:Y:S02]  /*3340*/  USEL UR8, URZ, 0x1, UP0 ;  /* 0x00000001ff087887 */ /* 0x000fe40008000000 */
[----:B------:R-:W-:-:S04]  /*3350*/  USEL UR7, UR7, URZ, UP0 ;  /* 0x000000ff07077287 */ /* 0x000fc80008000000 */
[----:B------:R-:W-:Y:S01]  /*3360*/  ULEA UR7, UR7, UR6, 0x3 ;  /* 0x0000000607077291 */ /* 0x000fe2000f8e18ff */
[----:B--2---:R-:W-:-:S04]  /*3370*/  LOP3.LUT R2, R12, UR8, RZ, 0x3c, !PT ;  /* 0x000000080c027c12 */ /* 0x004fc8000f8e3cff */
[----:B------:R-:W-:-:S04]  /*3380*/  SHF.L.U32 R0, R2, 0x1f, RZ ;  /* 0x0000001f02007819 */ /* 0x000fc800000006ff */
[----:B------:R-:W2:Y:S02]  /*3390*/  SYNCS.PHASECHK.TRANS64 P0, [UR7+0x100], R0 ;  /* 0x00010000ff0075a7 */ /* 0x000ea40008001007 */
[----:B-12---:R-:W-:Y:S05]  /*33a0*/  @P0 EXIT ;  /* 0x000000000000094d */ /* 0x006fea0003800000 */
[----:B------:R-:W-:Y:S02]  /*33b0*/  SHF.L.U32 R2, R2, 0x1f, RZ ;  /* 0x0000001f02027819 */ /* 0x000fe400000006ff */
[----:B------:R-:W-:-:S07]  /*33c0*/  MOV R0, UR7 ;  /* 0x0000000700007c02 */ /* 0x000fce0008000f00 */
.L_x_64:
[----:B-1----:R1:W2:Y:S02]  /*33d0*/  SYNCS.PHASECHK.TRANS64.TRYWAIT P0, [R0+URZ+0x100], R2 ;  /* 0x00010002000075a7 */ /* 0x0022a400080011ff */
[----:B--2---:R-:W-:Y:S05]  /*33e0*/  @!P0 NANOSLEEP.SYNCS 0x989680 ;  /* 0x009896800000895d */ /* 0x004fea0003900000 */
[----:B------:R-:W2:Y:S02]  /*33f0*/  @!P0 SYNCS.PHASECHK.TRANS64 P0, [R0+URZ+0x100], R2 ;  /* 0x00010002000085a7 */ /* 0x000ea400080010ff */
[----:B--2---:R-:W-:Y:S05]  /*3400*/  @P0 EXIT ;  /* 0x000000000000094d */ /* 0x004fea0003800000 */
[----:B------:R-:W-:Y:S05]  /*3410*/  BRA `(.L_x_64) ;  /* 0xfffffffc00ec7947 */ /* 0x000fea000383ffff */
.L_x_57:
[----:B------:R-:W-:Y:S05]  /*3420*/  BRA.U UP5, `(.L_x_65) ;  /* 0x0000000d05d47547 */ /* 0x000fea000b800000 */
[----:B------:R-:W-:Y:S01]  /*3430*/  UMOV UR4, 0x40 ;  /* 0x0000004000047882 */ /* 0x000fe20000000000 */
[----:B------:R-:W-:Y:S01]  /*3440*/  NOP ;  /* 0x0000000000007918 */ /* 0x000fe20000000000 */
[----:B------:R-:W-:Y:S01]  /*3450*/  ULEA UR5, UR48, UR4, 0x18 ;  /* 0x0000000430057291 */ /* 0x000fe2000f8ec0ff */
[----:B------:R-:W-:Y:S02]  /*3460*/  UMOV UR6, 0x400 ;  /* 0x0000040000067882 */ /* 0x000fe40000000000 */
[----:B------:R-:W-:-:S06]  /*3470*/  ULEA UR6, UR48, UR6, 0x18 ;  /* 0x0000000630067291 */ /* 0x000fcc000f8ec0ff */
[----:B------:R-:W2:Y:S02]  /*3480*/  LDS.U8 R0, [UR5+0x1c] ;  /* 0x00001c05ff007984 */ /* 0x000ea40008000000 */
[----:B--2---:R-:W-:-:S13]  /*3490*/  ISETP.NE.AND P0, PT, R0, RZ, PT ;  /* 0x000000ff0000720c */ /* 0x004fda0003f05270 */
[----:B------:R-:W-:Y:S05]  /*34a0*/  @P0 BRA `(.L_x_66) ;  /* 0x0000000000580947 */ /* 0x000fea0003800000 */
[----:B------:R-:W-:-:S13]  /*34b0*/  ELECT P0, URZ, PT ;  /* 0x0000000000ff782f */ /* 0x000fda0003800000 */
[----:B------:R-:W-:Y:S05]  /*34c0*/  @!P0 BRA `(.L_x_67) ;  /* 0x0000000000608947 */ /* 0x000fea0003800000 */
[----:B------:R-:W-:Y:S01]  /*34d0*/  UMOV UR4, 0x10 ;  /* 0x0000001000047882 */ /* 0x000fe20000000000 */
[----:B------:R-:W-:Y:S01]  /*34e0*/  HFMA2 R0, -RZ, RZ, 0, 5.9604644775390625e-08 ;  /* 0x00000001ff007431 */ /* 0x000fe200000001ff */
[----:B------:R-:W-:-:S03]  /*34f0*/  MOV R3, 0xffff ;  /* 0x0000ffff00037802 */ /* 0x000fc60000000f00 */
[----:B------:R-:W-:Y:S04]  /*3500*/  DEPBAR.LE SB2, 0x36 ;  /* 0x0000ad800000791a */ /* 0x000fe80000000000 */
[----:B------:R-:W2:Y:S02]  /*3510*/  UTCATOMSWS.FIND_AND_SET.ALIGN UP0, UR4, UR4 ;  /* 0x00000004000475e3 */ /* 0x000ea40008000800 */
[----:B--2---:R-:W-:Y:S01]  /*3520*/  MOV R4, UR4 ;  /* 0x0000000400047c02 */ /* 0x004fe20008000f00 */
[----:B------:R-:W-:Y:S06]  /*3530*/  BRA.U UP0, `(.L_x_68) ;  /* 0x0000000100187547 */ /* 0x000fec000b800000 */
.L_x_69:
[----:B------:R-:W-:Y:S05]  /*3540*/  NANOSLEEP 0x64 ;  /* 0x000000640000795d */ /* 0x000fea0003800000 */
[----:B------:R-:W-:-:S05]  /*3550*/  UMOV UR4, 0x10 ;  /* 0x0000001000047882 */ /* 0x000fca0000000000 */
[----:B------:R-:W-:Y:S04]  /*3560*/  DEPBAR.LE SB2, 0x36 ;  /* 0x0000ad800000791a */ /* 0x000fe80000000000 */
[----:B------:R-:W2:Y:S02]  /*3570*/  UTCATOMSWS.FIND_AND_SET.ALIGN UP0, UR4, UR4 ;  /* 0x00000004000475e3 */ /* 0x000ea40008000800 */
[----:B--2---:R-:W-:Y:S01]  /*3580*/  MOV R4, UR4 ;  /* 0x0000000400047c02 */ /* 0x004fe20008000f00 */
[----:B------:R-:W-:Y:S05]  /*3590*/  BRA.U !UP0, `(.L_x_69) ;  /* 0xfffffffd08e87547 */ /* 0x000fea000b83ffff */
.L_x_68:
[-C--:B------:R-:W-:Y:S02]  /*35a0*/  SHF.L.U32 R3, R3, R4.reuse, RZ ;  /* 0x0000000403037219 */ /* 0x080fe400000006ff */
[----:B------:R-:W-:Y:S01]  /*35b0*/  SHF.L.U32 R0, R0, R4, RZ ;  /* 0x0000000400007219 */ /* 0x000fe200000006ff */
[----:B------:R-:W-:Y:S02]  /*35c0*/  IMAD.SHL.U32 R4, R4, 0x20, RZ ;  /* 0x0000002004047824 */ /* 0x000fe400078e00ff */
[----:B------:R2:W-:Y:S04]  /*35d0*/  ATOMS.OR RZ, [UR5+0x14], R3 ;  /* 0x00001403ffff798c */ /* 0x0005e8000b000005 */
[----:B------:R2:W-:Y:S04]  /*35e0*/  ATOMS.OR RZ, [UR5+0x18], R0 ;  /* 0x00001800ffff798c */ /* 0x0005e8000b000005 */
[----:B------:R2:W-:Y:S01]  /*35f0*/  STS [UR6+0x1a0], R4 ;  /* 0x0001a004ff007988 */ /* 0x0005e20008000806 */
[----:B------:R-:W-:Y:S05]  /*3600*/  BRA `(.L_x_67) ;  /* 0x0000000000107947 */ /* 0x000fea0003800000 */
.L_x_66:
[----:B------:R-:W-:Y:S02]  /*3610*/  MOV R0, 0xffffffff ;  /* 0xffffffff00007802 */ /* 0x000fe40000000f00 */
[----:B------:R-:W-:-:S03]  /*3620*/  MOV R4, 0x3650 ;  /* 0x0000365000047802 */ /* 0x000fc60000000f00 */
[----:B------:R2:W-:Y:S04]  /*3630*/  STS [UR6+0x1a0], R0 ;  /* 0x0001a000ff007988 */ /* 0x0005e80008000806 */
[----:B-12--5:R-:W-:Y:S05]  /*3640*/  CALL.REL.NOINC `($__internal_1_$__cuda_sm10x_tcgen05_guardrail_trap_phase_invalid_during_alloc) ;  /* 0x00000044002c7944 */ /* 0x026fea0003c00000 */
.L_x_67:
[----:B------:R-:W-:Y:S05]  /*3650*/  WARPSYNC.ALL ;  /* 0x0000000000007948 */ /* 0x000fea0003800000 */
[----:B------:R-:W3:Y:S01]  /*3660*/  S2UR UR4, SR_CgaCtaId ;  /* 0x00000000000479c3 */ /* 0x000ee20000008800 */
[----:B------:R-:W-:Y:S01]  /*3670*/  UMOV UR26, 0x400 ;  /* 0x00000400001a7882 */ /* 0x000fe20000000000 */
[----:B------:R-:W-:-:S06]  /*3680*/  NOP ;  /* 0x0000000000007918 */ /* 0x000fcc0000000000 */
[----:B------:R-:W-:Y:S06]  /*3690*/  BAR.ARV 0x6, 0xa0 ;  /* 0x0182800000007b1d */ /* 0x000fec0000002000 */
[----:B------:R-:W4:Y:S01]  /*36a0*/  LDCU UR5, c[0x0][0x38c] ;  /* 0x00007180ff0577ac */ /* 0x000f220008000800 */
[----:B------:R-:W-:Y:S01]  /*36b0*/  LOP3.LUT R2, R2, 0xffff, RZ, 0xc0, !PT ;  /* 0x0000ffff02027812 */ /* 0x000fe200078ec0ff */
[----:B------:R-:W-:Y:S01]  /*36c0*/  IMAD.MOV.U32 R11, RZ, RZ, 0x1 ;  /* 0x00000001ff0b7424 */ /* 0x000fe200078e00ff */
[----:B------:R-:W-:Y:S01]  /*36d0*/  CS2R R8, SRZ ;  /* 0x0000000000087805 */ /* 0x000fe2000001ff00 */
[----:B------:R-:W1:Y:S01]  /*36e0*/  LDCU UR7, c[0x0][0x38c] ;  /* 0x00007180ff0777ac */ /* 0x000e620008000800 */
[----:B------:R-:W-:Y:S01]  /*36f0*/  R2UR UR27, R2 ;  /* 0x00000000021b72ca */ /* 0x000fe200000e0000 */
[----:B------:R-:W-:Y:S01]  /*3700*/  IMAD.MOV.U32 R10, RZ, RZ, RZ ;  /* 0x000000ffff0a7224 */ /* 0x000fe200078e00ff */
[----:B------:R-:W-:Y:S01]  /*3710*/  UMOV UR30, URZ ;  /* 0x000000ff001e7c82 */ /* 0x000fe20008000000 */
[----:B------:R-:W-:Y:S01]  /*3720*/  UMOV UR24, URZ ;  /* 0x000000ff00187c82 */ /* 0x000fe20008000000 */
[----:B---3--:R-:W-:Y:S01]  /*3730*/  ULEA UR26, UR4, UR26, 0x18 ;  /* 0x0000001a041a7291 */ /* 0x008fe2000f8ec0ff */
[----:B------:R-:W-:Y:S01]  /*3740*/  UMOV UR38, 0x0 ;  /* 0x0000000000267882 */ /* 0x000fe20000000000 */
[----:B------:R-:W-:-:S02]  /*3750*/  UMOV UR39, 0x41004a0 ;  /* 0x041004a000277882 */ /* 0x000fc40000000000 */
[----:B------:R-:W-:Y:S02]  /*3760*/  UIADD3 UR4, UPT, UPT, UR26, 0x2400, URZ ;  /* 0x000024001a047890 */ /* 0x000fe4000fffe0ff */
[----:B------:R-:W-:Y:S02]  /*3770*/  UIADD3 UR6, UPT, UPT, UR26, 0x1c400, URZ ;  /* 0x0001c4001a067890 */ /* 0x000fe4000fffe0ff */
[----:B----4-:R-:W-:Y:S01]  /*3780*/  UIADD3 UR5, UPT, UPT, UR5, 0x7f, URZ ;  /* 0x0000007f05057890 */ /* 0x010fe2000fffe0ff */
[----:B--2---:R-:W2:Y:S01]  /*3790*/  LDS R0, [UR26+0x1a0] ;  /* 0x0001a01aff007984 */ /* 0x004ea20008000800 */
[----:B-1----:R-:W-:Y:S01]  /*37a0*/  UMOV UR36, 0x0 ;  /* 0x0000000000247882 */ /* 0x002fe20000000000 */
[----:B------:R-:W-:Y:S01]  /*37b0*/  UMOV UR37, 0x41004a0 ;  /* 0x041004a000257882 */ /* 0x000fe20000000000 */
[----:B------:R-:W-:Y:S02]  /*37c0*/  USHF.R.S32.HI UR40, URZ, 0x1f, UR5 ;  /* 0x0000001fff287899 */ /* 0x000fe40008011405 */
[----:B------:R-:W-:-:S02]  /*37d0*/  UISETP.GE.AND UP4, UPT, UR7, 0x1, UPT ;  /* 0x000000010700788c */ /* 0x000fc4000bf86270 */
[----:B------:R-:W-:Y:S02]  /*37e0*/  ULEA.HI UR40, UR40, UR5, URZ, 0x7 ;  /* 0x0000000528287291 */ /* 0x000fe4000f8f38ff */
[----:B------:R-:W-:Y:S02]  /*37f0*/  USHF.R.U32.HI UR5, URZ, 0x4, UR4 ;  /* 0x00000004ff057899 */ /* 0x000fe40008011604 */
[----:B------:R-:W-:Y:S02]  /*3800*/  USHF.R.S32.HI UR40, URZ, 0x7, UR40 ;  /* 0x00000007ff287899 */ /* 0x000fe40008011428 */
[----:B------:R-:W-:Y:S02]  /*3810*/  USHF.R.U32.HI UR4, URZ, 0x4, UR6 ;  /* 0x00000004ff047899 */ /* 0x000fe40008011606 */
[----:B------:R-:W-:Y:S02]  /*3820*/  UISETP.LT.AND UP0, UPT, UR40, 0x1, UPT ;  /* 0x000000012800788c */ /* 0x000fe4000bf01270 */
[----:B------:R-:W-:-:S02]  /*3830*/  ULOP3.LUT UR5, UR5, 0x3fff, URZ, 0xc0, !UPT ;  /* 0x00003fff05057892 */ /* 0x000fc4000f8ec0ff */
[----:B------:R-:W-:Y:S02]  /*3840*/  ULOP3.LUT UR4, UR4, 0x3fff, URZ, 0xc0, !UPT ;  /* 0x00003fff04047892 */ /* 0x000fe4000f8ec0ff */
[----:B------:R-:W-:Y:S02]  /*3850*/  USEL UR41, UR40, 0x1, !UP0 ;  /* 0x0000000128297887 */ /* 0x000fe4000c000000 */
[----:B------:R-:W-:Y:S02]  /*3860*/  ULOP3.LUT UR28, UR5, 0x10000, URZ, 0xfc, !UPT ;  /* 0x00010000051c7892 */ /* 0x000fe4000f8efcff */
[----:B------:R-:W-:Y:S02]  /*3870*/  ULOP3.LUT UR29, UR4, 0x10000, URZ, 0xfc, !UPT ;  /* 0x00010000041d7892 */ /* 0x000fe4000f8efcff */
[----:B------:R-:W-:Y:S01]  /*3880*/  UIADD3 UR41, UPT, UPT, -UR41, URZ, URZ ;  /* 0x000000ff29297290 */ /* 0x000fe2000fffe1ff */
[----:B------:R-:W-:Y:S01]  /*3890*/  UMOV UR34, 0x0 ;  /* 0x0000000000227882 */ /* 0x000fe20000000000 */
[----:B------:R-:W-:Y:S01]  /*38a0*/  UMOV UR35, 0x41004a0 ;  /* 0x041004a000237882 */ /* 0x000fe20000000000 */
[----:B------:R-:W-:Y:S01]  /*38b0*/  UMOV UR32, 0x0 ;  /* 0x0000000000207882 */ /* 0x000fe20000000000 */
[----:B------:R-:W-:Y:S01]  /*38c0*/  UMOV UR33, 0x41004a0 ;  /* 0x041004a000217882 */ /* 0x000fe20000000000 */
[----:B--2---:R-:W-:-:S15]  /*38d0*/  R2UR UR42, R0 ;  /* 0x00000000002a72ca */ /* 0x004fde00000e0000 */
.L_x_76:
[----:B------:R-:W-:Y:S02]  /*38e0*/  LEA R0, R10, UR26, 0x3 ;  /* 0x0000001a0a007c11 */ /* 0x000fe4000f8e18ff */
[----:B------:R-:W-:Y:S02]  /*38f0*/  SHF.L.U32 R2, R9, 0x1f, RZ ;  /* 0x0000001f09027819 */ /* 0x000fe400000006ff */
[----:B------:R-:W-:Y:S01]  /*3900*/  PLOP3.LUT P0, PT, PT, PT, UP4, 0x80, 0x8 ;  /* 0x000000000008781c */ /* 0x000fe20003f0f048 */
[----:B------:R-:W-:Y:S01]  /*3910*/  VIADD R3, R0, 0x100 ;  /* 0x0000010000037836 */ /* 0x000fe20000000000 */
[----:B-1----:R-:W1:Y:S02]  /*3920*/  SYNCS.PHASECHK.TRANS64.TRYWAIT P1, [R0+URZ+0xf0], R2 ;  /* 0x0000f002000075a7 */ /* 0x002e6400080211ff */
[----:B-1-3--:R-:W-:Y:S09]  /*3930*/  @!P1 BRA `(.L_x_70) ;  /* 0x0000003c003c9947 */ /* 0x00aff20003800000 */
.L_x_145:
[----:B------:R-:W-:Y:S01]  /*3940*/  LEA R4, R10, UR26, 0x4 ;  /* 0x0000001a0a047c11 */ /* 0x000fe2000f8e20ff */
[----:B------:R-:W-:Y:S01]  /*3950*/  @UP4 ULEA UR4, UR24, UR26, 0x3 ;  /* 0x0000001a18044291 */ /* 0x000fe2000f8e18ff */
[----:B------:R-:W-:Y:S01]  /*3960*/  PLOP3.LUT P2, PT, PT, PT, PT, 0x80, 0x8 ;  /* 0x000000000008781c */ /* 0x000fe20003f4f070 */
[----:B------:R-:W-:Y:S01]  /*3970*/  ULEA UR31, UR30, UR26, 0x3 ;  /* 0x0000001a1e1f7291 */ /* 0x000fe2000f8e18ff */
[----:B------:R-:W-:Y:S02]  /*3980*/  PRMT R3, RZ, 0x654, R3 ;  /* 0x00000654ff037816 */ /* 0x000fe40000000003 */
[----:B------:R-:W2:Y:S01]  /*3990*/  LDS.128 R4, [R4+0x180] ;  /* 0x0001800004047984 */ /* 0x000ea20000000c00 */
[----:B-1----:R-:W-:Y:S02]  /*39a0*/  @P0 SHF.L.U32 R2, R8, 0x1f, RZ ;  /* 0x0000001f08020819 */ /* 0x002fe400000006ff */
[----:B------:R-:W-:Y:S01]  /*39b0*/  SHF.L.U32 R0, R11, 0x1f, RZ ;  /* 0x0000001f0b007819 */ /* 0x000fe200000006ff */
[----:B------:R-:W-:Y:S01]  /*39c0*/  @!PT LDS RZ, [RZ] ;  /* 0x00000000fffff984 */ /* 0x000fe20000000800 */
[----:B------:R-:W-:Y:S01]  /*39d0*/  @!PT LDS RZ, [RZ] ;  /* 0x00000000fffff984 */ /* 0x000fe20000000800 */
[----:B------:R-:W-:Y:S01]  /*39e0*/  @!PT LDS RZ, [RZ] ;  /* 0x00000000fffff984 */ /* 0x000fe20000000800 */
[----:B------:R-:W-:Y:S01]  /*39f0*/  @!PT LDS RZ, [RZ] ;  /* 0x00000000fffff984 */ /* 0x000fe20000000800 */
[----:B------:R1:W-:Y:S06]  /*3a00*/  MEMBAR.ALL.CTA ;  /* 0x0000000000007992 */ /* 0x0003ec0000008000 */
[----:B-1----:R-:W1:Y:S02]  /*3a10*/  FENCE.VIEW.ASYNC.S ;  /* 0x00000000000073c6 */ /* 0x002e640000000000 */
[----:B-1----:R1:W-:Y:S01]  /*3a20*/  SYNCS.ARRIVE.TRANS64.RED.A1T0 RZ, [R3+URZ], RZ ;  /* 0x000000ff03ff79a7 */ /* 0x0023e200081004ff */
[----:B------:R1:W3:Y:S01]  /*3a30*/  @P0 SYNCS.PHASECHK.TRANS64.TRYWAIT P2, [UR4], R2 ;  /* 0x00000002ff0005a7 */ /* 0x0002e20008041104 */
[----:B------:R-:W-:Y:S01]  /*3a40*/  ULEA.HI UR4, UR30, UR30, URZ, 0x1 ;  /* 0x0000001e1e047291 */ /* 0x000fe2000f8f08ff */
[----:B--2---:R-:W-:-:S03]  /*3a50*/  LOP3.LUT P1, RZ, R6, 0x1, RZ, 0xc0, !PT ;  /* 0x0000000106ff7812 */ /* 0x004fc6000782c0ff */
[----:B------:R-:W-:Y:S02]  /*3a60*/  USHF.L.U32 UR11, UR4, 0x5, URZ ;  /* 0x00000005040b7899 */ /* 0x000fe400080006ff */
[----:B------:R-:W-:Y:S02]  /*3a70*/  ULOP3.LUT UR4, UR4, 0xffe, URZ, 0xc0, !UPT ;  /* 0x00000ffe04047892 */ /* 0x000fe4000f8ec0ff */
[----:B------:R-:W-:Y:S02]  /*3a80*/  ULOP3.LUT UR11, UR11, 0xffffffc0, URZ, 0xc0, !UPT ;  /* 0xffffffc00b0b7892 */ /* 0x000fe4000f8ec0ff */
[----:B------:R-:W-:Y:S02]  /*3a90*/  UIADD3 UR4, UPT, UPT, -UR4, UR30, URZ ;  /* 0x0000001e04047290 */ /* 0x000fe4000fffe1ff */
[----:B------:R-:W-:Y:S01]  /*3aa0*/  UIADD3 UR11, UPT, UPT, UR42, UR11, URZ ;  /* 0x0000000b2a0b7290 */ /* 0x000fe2000fffe0ff */
[----:B------:R-:W2:Y:S03]  /*3ab0*/  SYNCS.PHASECHK.TRANS64.TRYWAIT P0, [UR31+0x130], R0 ;  /* 0x00013000ff0075a7 */ /* 0x000ea6000800111f */
[----:B------:R-:W-:Y:S01]  /*3ac0*/  ULEA UR11, UR4, UR11, 0x14 ;  /* 0x0000000b040b7291 */ /* 0x000fe2000f8ea0ff */
[----:B-123--:R-:W-:Y:S11]  /*3ad0*/  @!P0 BRA `(.L_x_71) ;  /* 0x0000003800e88947 */ /* 0x00eff60003800000 */
.L_x_147:
[----:B------:R-:W-:Y:S01]  /*3ae0*/  IADD3 R10, PT, PT, R10, 0x1, RZ ;  /* 0x000000010a0a7810 */ /* 0x000fe20007ffe0ff */
[----:B------:R-:W-:Y:S06]  /*3af0*/  BRA.U !UP4, `(.L_x_72) ;  /* 0x000000010cc07547 */ /* 0x000fec000b800000 */
[----:B------:R-:W-:Y:S01]  /*3b00*/  UPLOP3.LUT UP2, UPT, UPT, UPT, UPT, 0x40, 0x4 ;  /* 0x000000000004789c */ /* 0x000fe20003f4e870 */
[----:B------:R-:W-:Y:S01]  /*3b10*/  UMOV UR23, UR41 ;  /* 0x0000002900177c82 */ /* 0x000fe20008000000 */
[----:B------:R-:W-:Y:S01]  /*3b20*/  UMOV UR22, UR40 ;  /* 0x0000002800167c82 */ /* 0x000fe20008000000 */
[----:B------:R-:W-:-:S08]  /*3b30*/  UMOV UR10, UR24 ;  /* 0x00000018000a7c82 */ /* 0x000fd00008000000 */
.L_x_75:
[----:B------:R-:W-:Y:S02]  /*3b40*/  UIADD3 UR23, UPT, UPT, UR23, 0x1, URZ ;  /* 0x0000000117177890 */ /* 0x000fe4000fffe0ff */
[----:B--2---:R-:W-:Y:S02]  /*3b50*/  ULEA UR5, UR10, UR26, 0x3 ;  /* 0x0000001a0a057291 */ /* 0x004fe4000f8e18ff */
[----:B------:R-:W-:Y:S01]  /*3b60*/  UISETP.NE.AND UP3, UPT, UR23, URZ, UPT ;  /* 0x000000ff1700728c */ /* 0x000fe2000bf65270 */
[----:B---3--:R-:W-:Y:S10]  /*3b70*/  @P2 BRA `(.L_x_73) ;  /* 0x00000000000c2947 */ /* 0x008ff40003800000 */
[----:B-1----:R-:W-:Y:S04]  /*3b80*/  SHF.L.U32 R2, R8, 0x1f, RZ ;  /* 0x0000001f08027819 */ /* 0x002fe800000006ff */
[----:B------:R-:W1:Y:S02]  /*3b90*/  SYNCS.PHASECHK.TRANS64.TRYWAIT P0, [UR5], R2 ;  /* 0x00000002ff0075a7 */ /* 0x000e640008001105 */
[----:B-1----:R-:W-:Y:S05]  /*3ba0*/  @!P0 BRA `(.L_x_74) ;  /* 0x0000003800cc8947 */ /* 0x002fea0003800000 */
.L_x_73:
[----:B------:R-:W-:Y:S01]  /*3bb0*/  UISETP.NE.AND UP0, UPT, UR22, 0x1, UPT ;  /* 0x000000011600788c */ /* 0x000fe2000bf05270 */
[----:B------:R-:W-:Y:S01]  /*3bc0*/  PLOP3.LUT P2, PT, PT, PT, PT, 0x80, 0x8 ;  /* 0x000000000008781c */ /* 0x000fe20003f4f070 */
[----:B------:R-:W-:Y:S02]  /*3bd0*/  UIADD3 UR4, UPT, UPT, UR10, 0x1, URZ ;  /* 0x000000010a047890 */ /* 0x000fe4000fffe0ff */
[----:B------:R-:W-:Y:S02]  /*3be0*/  UIADD3 UR25, UPT, UPT, UR5, 0x68, URZ ;  /* 0x0000006805197890 */ /* 0x000fe4000fffe0ff */
[----:B------:R-:W-:Y:S01]  /*3bf0*/  UISETP.NE.AND UP1, UPT, UR4, 0xd, UPT ;  /* 0x0000000d0400788c */ /* 0x000fe2000bf25270 */
[----:B------:R-:W-:Y:S01]  /*3c00*/  PLOP3.LUT P0, PT, PT, PT, UP0, 0x80, 0x8 ;  /* 0x000000000008781c */ /* 0x000fe20003f0f008 */
[----:B------:R-:W-:Y:S02]  /*3c10*/  UIADD3 UR22, UPT, UPT, UR22, -0x1, URZ ;  /* 0xffffffff16167890 */ /* 0x000fe4000fffe0ff */
[----:B------:R-:W-:Y:S02]  /*3c20*/  USEL UR6, URZ, 0x1, UP1 ;  /* 0x00000001ff067887 */ /* 0x000fe40008800000 */
[----:B------:R-:W-:Y:S01]  /*3c30*/  USEL UR24, UR4, URZ, UP1 ;  /* 0x000000ff04187287 */ /* 0x000fe20008800000 */
[----:B------:R-:W-:Y:S01]  /*3c40*/  UMOV UR7, 0x40004040 ;  /* 0x4000404000077882 */ /* 0x000fe20000000000 */
[----:B------:R-:W-:Y:S02]  /*3c50*/  UMOV UR5, 0x40004040 ;  /* 0x4000404000057882 */ /* 0x000fe40000000000 */
[----:B------:R-:W-:Y:S01]  /*3c60*/  @UP0 ULEA UR4, UR24, UR26, 0x3 ;  /* 0x0000001a18040291 */ /* 0x000fe2000f8e18ff */
[----:B------:R-:W-:Y:S01]  /*3c70*/  LOP3.LUT R8, R8, UR6, RZ, 0x3c, !PT ;  /* 0x0000000608087c12 */ /* 0x000fe2000f8e3cff */
[----:B------:R-:W-:Y:S01]  /*3c80*/  ULEA UR6, UR10, UR29, 0x9 ;  /* 0x0000001d0a067291 */ /* 0x000fe2000f8e48ff */
[----:B------:R-:W-:Y:S02]  /*3c90*/  UMOV UR21, 0x40004040 ;  /* 0x4000404000157882 */ /* 0x000fe40000000000 */
[----:B-1----:R-:W-:Y:S01]  /*3ca0*/  @P0 SHF.L.U32 R0, R8, 0x1f, RZ ;  /* 0x0000001f08000819 */ /* 0x002fe200000006ff */
[----:B------:R-:W-:Y:S02]  /*3cb0*/  UIADD3 UR20, UPT, UPT, UR6, 0x2, URZ ;  /* 0x0000000206147890 */ /* 0x000fe4000fffe0ff */
[----:B------:R-:W-:Y:S01]  /*3cc0*/  UIADD3 UR16, UPT, UPT, UR6, 0x4, URZ ;  /* 0x0000000406107890 */ /* 0x000fe2000fffe0ff */
[----:B------:R2:W3:Y:S01]  /*3cd0*/  @P0 SYNCS.PHASECHK.TRANS64.TRYWAIT P2, [UR4], R0 ;  /* 0x00000000ff0005a7 */ /* 0x0004e20008041104 */
[----:B------:R-:W-:Y:S02]  /*3ce0*/  ULEA UR4, UR10, UR28, 0x9 ;  /* 0x0000001c0a047291 */ /* 0x000fe4000f8e48ff */
[----:B------:R-:W-:Y:S02]  /*3cf0*/  UIADD3 UR12, UPT, UPT, UR6, 0x6, URZ ;  /* 0x00000006060c7890 */ /* 0x000fe4000fffe0ff */
[----:B------:R-:W-:Y:S02]  /*3d00*/  UIADD3 UR18, UPT, UPT, UR4, 0x2, URZ ;  /* 0x0000000204127890 */ /* 0x000fe4000fffe0ff */
[----:B------:R-:W-:Y:S02]  /*3d10*/  UIADD3 UR14, UPT, UPT, UR4, 0x4, URZ ;  /* 0x00000004040e7890 */ /* 0x000fe4000fffe0ff */
[----:B------:R-:W-:Y:S01]  /*3d20*/  UIADD3 UR8, UPT, UPT, UR4, 0x6, URZ ;  /* 0x0000000604087890 */ /* 0x000fe2000fffe0ff */
[----:B------:R2:W-:Y:S01]  /*3d30*/  UTCIMMA gdesc[UR4], gdesc[UR6], tmem[UR11], tmem[UR38], idesc[UR39], UP2 ;  /* 0x00ff2606040075ea */ /* 0x0005e2000900010b */
[----:B------:R-:W-:Y:S01]  /*3d40*/  UPLOP3.LUT UP2, UPT, UPT, UPT, UPT, 0x80, 0x8 ;  /* 0x000000000008789c */ /* 0x000fe20003f4f070 */
[----:B------:R-:W-:Y:S01]  /*3d50*/  UMOV UR19, 0x40004040 ;  /* 0x4000404000137882 */ /* 0x000fe20000000000 */
[----:B------:R-:W-:Y:S01]  /*3d60*/  UMOV UR17, 0x40004040 ;  /* 0x4000404000117882 */ /* 0x000fe20000000000 */
[----:B------:R2:W-:Y:S01]  /*3d70*/  UTCIMMA gdesc[UR18], gdesc[UR20], tmem[UR11], tmem[UR36], idesc[UR37], UPT ;  /* 0x00ff2414120075ea */ /* 0x0005e2000b80010b */
[----:B------:R-:W-:Y:S01]  /*3d80*/  UMOV UR15, 0x40004040 ;  /* 0x40004040000f7882 */ /* 0x000fe20000000000 */
[----:B------:R-:W-:Y:S01]  /*3d90*/  UMOV UR13, 0x40004040 ;  /* 0x40004040000d7882 */ /* 0x000fe20000000000 */
[----:B------:R-:W-:Y:S01]  /*3da0*/  UMOV UR9, 0x40004040 ;  /* 0x4000404000097882 */ /* 0x000fe20000000000 */
[----:B------:R2:W-:Y:S01]  /*3db0*/  UTCIMMA gdesc[UR14], gdesc[UR16], tmem[UR11], tmem[UR34], idesc[UR35], UPT ;  /* 0x00ff22100e0075ea */ /* 0x0005e2000b80010b */
[----:B------:R2:W-:Y:S01]  /*3dc0*/  UTCIMMA gdesc[UR8], gdesc[UR12], tmem[UR11], tmem[UR32], idesc[UR33], UPT ;  /* 0x00ff200c080075ea */ /* 0x0005e2000b80010b */
[----:B------:R2:W-:Y:S01]  /*3dd0*/  UTCBAR.MULTICAST [UR25], URZ, UR27 ;  /* 0x000000ff190073e9 */ /* 0x0005e2000800081b */
[----:B------:R-:W-:Y:S01]  /*3de0*/  UMOV UR10, UR24 ;  /* 0x00000018000a7c82 */ /* 0x000fe20008000000 */
[----:B------:R-:W-:Y:S05]  /*3df0*/  BRA.U UP3, `(.L_x_75) ;  /* 0xfffffffd03507547 */ /* 0x000fea000b83ffff */
.L_x_72:
[----:B--2---:R-:W-:Y:S01]  /*3e00*/  UIADD3 UR4, UPT, UPT, UR30, 0x1, URZ ;  /* 0x000000011e047890 */ /* 0x004fe2000fffe0ff */
[C---:B------:R-:W-:Y:S01]  /*3e10*/  ISETP.NE.AND P0, PT, R10.reuse, 0x2, PT ;  /* 0x000000020a00780c */ /* 0x040fe20003f05270 */
[----:B------:R-:W-:Y:S02]  /*3e20*/  UIADD3 UR5, UPT, UPT, UR31, 0x110, URZ ;  /* 0x000001101f057890 */ /* 0x000fe4000fffe0ff */
[----:B------:R-:W-:Y:S01]  /*3e30*/  UISETP.NE.AND UP0, UPT, UR4, 0x4, UPT ;  /* 0x000000040400788c */ /* 0x000fe2000bf05270 */
[----:B-1----:R-:W-:Y:S02]  /*3e40*/  SEL R0, RZ, 0x1, P0 ;  /* 0x00000001ff007807 */ /* 0x002fe40000000000 */
[----:B------:R-:W-:Y:S01]  /*3e50*/  SEL R10, R10, RZ, P0 ;  /* 0x000000ff0a0a7207 */ /* 0x000fe20000000000 */
[----:B------:R-:W-:Y:S01]  /*3e60*/  USEL UR6, URZ, 0x1, UP0 ;  /* 0x00000001ff067887 */ /* 0x000fe20008000000 */
[----:B------:R-:W-:Y:S01]  /*3e70*/  LOP3.LUT R9, R9, R0, RZ, 0x3c, !PT ;  /* 0x0000000009097212 */ /* 0x000fe200078e3cff */
[----:B------:R-:W-:Y:S01]  /*3e80*/  USEL UR30, UR4, URZ, UP0 ;  /* 0x000000ff041e7287 */ /* 0x000fe20008000000 */
[----:B------:R1:W-:Y:S03]  /*3e90*/  UTCBAR [UR5], URZ ;  /* 0x000000ff050073e9 */ /* 0x0003e600080000ff */
[----:B------:R-:W-:Y:S01]  /*3ea0*/  LOP3.LUT R11, R11, UR6, RZ, 0x3c, !PT ;  /* 0x000000060b0b7c12 */ /* 0x000fe2000f8e3cff */
[----:B------:R-:W-:Y:S07]  /*3eb0*/  @P1 BRA `(.L_x_76) ;  /* 0xfffffff800881947 */ /* 0x000fee000383ffff */
[----:B------:R-:W2:Y:S01]  /*3ec0*/  S2UR UR8, SR_CgaCtaId ;  /* 0x00000000000879c3 */ /* 0x000ea20000008800 */
[----:B------:R-:W-:Y:S01]  /*3ed0*/  ELECT P0, URZ, PT ;  /* 0x0000000000ff782f */ /* 0x000fe20003800000 */
[----:B------:R-:W-:Y:S01]  /*3ee0*/  IMAD.MOV.U32 R0, RZ, RZ, 0x1 ;  /* 0x00000001ff007424 */ /* 0x000fe200078e00ff */
[----:B------:R-:W-:Y:S01]  /*3ef0*/  UIADD3 UR26, UPT, UPT, UR26, 0x130, URZ ;  /* 0x000001301a1a7890 */ /* 0x000fe2000fffe0ff */
[----:B------:R-:W-:Y:S01]  /*3f00*/  SHF.L.U32 R2, R11, 0x1f, RZ ;  /* 0x0000001f0b027819 */ /* 0x000fe200000006ff */
[----:B------:R-:W-:-:S03]  /*3f10*/  UMOV UR4, 0x40 ;  /* 0x0000004000047882 */ /* 0x000fc60000000000 */
[----:B------:R-:W-:Y:S01]  /*3f20*/  UVIRTCOUNT.DEALLOC.SMPOOL 0x80 ;  /* 0x000000800000784c */ /* 0x000fe20000000000 */
[----:B--2---:R-:W-:Y:S02]  /*3f30*/  ULEA UR8, UR8, UR4, 0x18 ;  /* 0x0000000408087291 */ /* 0x004fe4000f8ec0ff */
[----:B------:R-:W-:-:S07]  /*3f40*/  ULEA UR4, UR30, UR26, 0x3 ;  /* 0x0000001a1e047291 */ /* 0x000fce000f8e18ff */
[----:B------:R2:W-:Y:S02]  /*3f50*/  @P0 STS.U8 [UR8+0x1c], R0 ;  /* 0x00001c00ff000988 */ /* 0x0005e40008000008 */
[----:B------:R-:W4:Y:S02]  /*3f60*/  SYNCS.PHASECHK.TRANS64.TRYWAIT P0, [UR4], R2 ;  /* 0x00000002ff0075a7 */ /* 0x000f240008001104 */
[----:B--2-4-:R-:W-:Y:S05]  /*3f70*/  @!P0 BRA `(.L_x_77) ;  /* 0x0000003400f08947 */ /* 0x014fea0003800000 */
.L_x_150:
[----:B------:R-:W-:-:S04]  /*3f80*/  UIADD3 UR4, UPT, UPT, UR30, 0x1, URZ ;  /* 0x000000011e047890 */ /* 0x000fc8000fffe0ff */
[----:B------:R-:W-:-:S04]  /*3f90*/  UISETP.NE.AND UP0, UPT, UR4, 0x4, UPT ;  /* 0x000000040400788c */ /* 0x000fc8000bf05270 */
[----:B------:R-:W-:Y:S02]  /*3fa0*/  USEL UR6, URZ, 0x1, UP0 ;  /* 0x00000001ff067887 */ /* 0x000fe40008000000 */
[----:B------:R-:W-:-:S04]  /*3fb0*/  USEL UR4, UR4, URZ, UP0 ;  /* 0x000000ff04047287 */ /* 0x000fc80008000000 */
[----:B-1----:R-:W-:Y:S01]  /*3fc0*/  ULEA UR5, UR4, UR26, 0x3 ;  /* 0x0000001a04057291 */ /* 0x002fe2000f8e18ff */
[----:B--2---:R-:W-:-:S04]  /*3fd0*/  LOP3.LUT R2, R11, UR6, RZ, 0x3c, !PT ;  /* 0x000000060b027c12 */ /* 0x004fc8000f8e3cff */
[----:B------:R-:W-:-:S04]  /*3fe0*/  SHF.L.U32 R3, R2, 0x1f, RZ ;  /* 0x0000001f02037819 */ /* 0x000fc800000006ff */
[----:B------:R-:W1:Y:S02]  /*3ff0*/  SYNCS.PHASECHK.TRANS64.TRYWAIT P0, [UR5], R3 ;  /* 0x00000003ff0075a7 */ /* 0x000e640008001105 */
[----:B-1----:R-:W-:Y:S05]  /*4000*/  @!P0 BRA `(.L_x_78) ;  /* 0x0000003400e48947 */ /* 0x002fea0003800000 */
.L_x_152:
        /* <DEDUP_REMOVED lines=9> */
.L_x_154:
[----:B------:R-:W-:-:S04]  /*40a0*/  UIADD3 UR4, UPT, UPT, UR4, 0x1, URZ ;  /* 0x0000000104047890 */ /* 0x000fc8000fffe0ff */
[----:B------:R-:W-:-:S04]  /*40b0*/  UISETP.NE.AND UP0, UPT, UR4, 0x4, UPT ;  /* 0x000000040400788c */ /* 0x000fc8000bf05270 */
[----:B------:R-:W-:Y:S02]  /*40c0*/  USEL UR5, URZ, 0x1, UP0 ;  /* 0x00000001ff057887 */ /* 0x000fe40008000000 */
[----:B------:R-:W-:-:S04]  /*40d0*/  USEL UR4, UR4, URZ, UP0 ;  /* 0x000000ff04047287 */ /* 0x000fc80008000000 */
[----:B------:R-:W-:Y:S01]  /*40e0*/  ULEA UR4, UR4, UR26, 0x3 ;  /* 0x0000001a04047291 */ /* 0x000fe2000f8e18ff */
[----:B------:R-:W-:-:S04]  /*40f0*/  LOP3.LUT R2, R2, UR5, RZ, 0x3c, !PT ;  /* 0x0000000502027c12 */ /* 0x000fc8000f8e3cff */
[----:B------:R-:W-:-:S04]  /*4100*/  SHF.L.U32 R2, R2, 0x1f, RZ ;  /* 0x0000001f02027819 */ /* 0x000fc800000006ff */
[----:B------:R-:W2:Y:S02]  /*4110*/  SYNCS.PHASECHK.TRANS64.TRYWAIT P0, [UR4], R2 ;  /* 0x00000002ff0075a7 */ /* 0x000ea40008001104 */
[----:B--2---:R-:W-:Y:S05]  /*4120*/  @!P0 BRA `(.L_x_80) ;  /* 0x0000003400cc8947 */ /* 0x004fea0003800000 */
.L_x_156:
[----:B------:R-:W-:Y:S01]  /*4130*/  NOP ;  /* 0x0000000000007918 */ /* 0x000fe20000000000 */
[----:B-1----:R-:W1:Y:S01]  /*4140*/  LDS R0, [UR8+0x14] ;  /* 0x00001408ff007984 */ /* 0x002e620008000800 */
[----:B------:R-:W-:Y:S01]  /*4150*/  ULOP3.LUT UR4, UR42, 0xffff, URZ, 0xc0, !UPT ;  /* 0x0000ffff2a047892 */ /* 0x000fe2000f8ec0ff */
[----:B------:R-:W-:Y:S01]  /*4160*/  UMOV UR5, 0xffff ;  /* 0x0000ffff00057882 */ /* 0x000fe20000000000 */
[----:B------:R-:W-:Y:S02]  /*4170*/  UMOV UR6, 0x1 ;  /* 0x0000000100067882 */ /* 0x000fe40000000000 */
[----:B------:R-:W-:-:S04]  /*4180*/  USHF.R.U32.HI UR4, URZ, 0x5, UR4 ;  /* 0x00000005ff047899 */ /* 0x000fc80008011604 */
[----:B------:R-:W-:Y:S02]  /*4190*/  USHF.L.U32 UR5, UR5, UR4, URZ ;  /* 0x0000000405057299 */ /* 0x000fe400080006ff */
[----:B------:R-:W-:-:S04]  /*41a0*/  USHF.L.U32 UR4, UR6, UR4, URZ ;  /* 0x0000000406047299 */ /* 0x000fc800080006ff */
[----:B-1----:R-:W-:-:S04]  /*41b0*/  LOP3.LUT R0, R0, UR5, RZ, 0xc0, !PT ;  /* 0x0000000500007c12 */ /* 0x002fc8000f8ec0ff */
[----:B------:R-:W-:-:S13]  /*41c0*/  ISETP.NE.AND P0, PT, R0, UR5, PT ;  /* 0x0000000500007c0c */ /* 0x000fda000bf05270 */
[----:B------:R-:W-:Y:S05]  /*41d0*/  @P0 BRA `(.L_x_81) ;  /* 0x0000000000580947 */ /* 0x000fea0003800000 */
[----:B------:R-:W1:Y:S02]  /*41e0*/  LDS R0, [UR8+0x18] ;  /* 0x00001808ff007984 */ /* 0x000e640008000800 */
[----:B-1----:R-:W-:-:S04]  /*41f0*/  LOP3.LUT R0, R0, UR4, RZ, 0xc0, !PT ;  /* 0x0000000400007c12 */ /* 0x002fc8000f8ec0ff */
[----:B------:R-:W-:-:S13]  /*4200*/  ISETP.NE.AND P0, PT, R0, UR4, PT ;  /* 0x0000000400007c0c */ /* 0x000fda000bf05270 */
[----:B------:R-:W-:Y:S05]  /*4210*/  @P0 BRA `(.L_x_82) ;  /* 0x00000000003c0947 */ /* 0x000fea0003800000 */
[----:B------:R-:W1:Y:S01]  /*4220*/  S2R R2, SR_LANEID ;  /* 0x0000000000027919 */ /* 0x000e620000000000 */
[----:B------:R-:W-:-:S06]  /*4230*/  ULOP3.LUT UR5, URZ, UR5, URZ, 0x33, !UPT ;  /* 0x00000005ff057292 */ /* 0x000fcc000f8e33ff */
[----:B------:R-:W-:-:S04]  /*4240*/  IMAD.U32 R0, RZ, RZ, UR5 ;  /* 0x00000005ff007e24 */ /* 0x000fc8000f8e00ff */
[----:B------:R2:W4:Y:S02]  /*4250*/  REDUX UR7, R0 ;  /* 0x00000000000773c4 */ /* 0x0005240000000000 */
[----:B------:R1:W-:Y:S01]  /*4260*/  UTCATOMSWS.AND URZ, UR5 ;  /* 0x0000000500ff79e3 */ /* 0x0003e20008000000 */
[----:B--2---:R-:W-:Y:S01]  /*4270*/  LOP3.LUT R0, RZ, UR4, RZ, 0x33, !PT ;  /* 0x00000004ff007c12 */ /* 0x004fe2000f8e33ff */
[----:B------:R-:W-:Y:S02]  /*4280*/  VOTEU.ANY UR4, UPT, PT ;  /* 0x0000000000047886 */ /* 0x000fe400038e0100 */
[----:B------:R-:W-:Y:S02]  /*4290*/  UFLO.U32 UR4, UR4 ;  /* 0x00000004000472bd */ /* 0x000fe400080e0000 */
[----:B------:R-:W2:Y:S04]  /*42a0*/  REDUX UR6, R0 ;  /* 0x00000000000673c4 */ /* 0x000ea80000000000 */
[----:B-1----:R-:W-:-:S02]  /*42b0*/  ISETP.EQ.U32.AND P0, PT, R2, UR4, PT ;  /* 0x0000000402007c0c */ /* 0x002fc4000bf02070 */
[----:B----4-:R-:W-:-:S11]  /*42c0*/  MOV R2, UR7 ;  /* 0x0000000700027c02 */ /* 0x010fd60008000f00 */
[----:B------:R1:W-:Y:S01]  /*42d0*/  @P0 ATOMS.AND RZ, [UR8+0x14], R2 ;  /* 0x00001402ffff098c */ /* 0x0003e2000a800008 */
[----:B--2---:R-:W-:-:S05]  /*42e0*/  IMAD.U32 R0, RZ, RZ, UR6 ;  /* 0x00000006ff007e24 */ /* 0x004fca000f8e00ff */
[----:B------:R1:W-:Y:S01]  /*42f0*/  @P0 ATOMS.AND RZ, [UR8+0x18], R0 ;  /* 0x00001800ffff098c */ /* 0x0003e2000a800008 */
[----:B------:R-:W-:Y:S05]  /*4300*/  BRA `(.L_x_83) ;  /* 0x0000000000147947 */ /* 0x000fea0003800000 */
.L_x_82:
[----:B------:R-:W-:Y:S02]  /*4310*/  MOV R2, 0x4330 ;  /* 0x0000433000027802 */ /* 0x000fe40000000f00 */
[----:B---3-5:R-:W-:Y:S05]  /*4320*/  CALL.REL.NOINC `($__internal_0_$__cuda_sm10x_tcgen05_guardrail_trap_col_being_dealloced_not_returned_by_alloc) ;  /* 0x0000003400e87944 */ /* 0x028fea0003c00000 */
[----:B------:R-:W-:Y:S05]  /*4330*/  BRA `(.L_x_83) ;  /* 0x0000000000087947 */ /* 0x000fea0003800000 */
.L_x_81:
[----:B------:R-:W-:Y:S02]  /*4340*/  MOV R2, 0x4360 ;  /* 0x0000436000027802 */ /* 0x000fe40000000f00 */
[----:B---3-5:R-:W-:Y:S05]  /*4350*/  CALL.REL.NOINC `($__internal_2_$__cuda_sm10x_tcgen05_guardrail_trap_unallocated_columns_being_dealloced) ;  /* 0x0000003400f47944 */ /* 0x028fea0003c00000 */
.L_x_83:
[----:B------:R-:W-:Y:S01]  /*4360*/  NOP ;  /* 0x0000000000007918 */ /* 0x000fe20000000000 */
[----:B------:R-:W-:Y:S05]  /*4370*/  EXIT ;  /* 0x000000000000794d */ /* 0x000fea0003800000 */
.L_x_65:
[----:B------:R-:W-:-:S09]  /*4380*/  UISETP.NE.OR UP0, UPT, UR18, 0x3, !UP3 ;  /* 0x000000031200788c */ /* 0x000fd2000df05670 */
[----:B------:R-:W-:Y:S05]  /*4390*/  BRA.U UP0, `(.L_x_84) ;  /* 0x0000000d00347547 */ /* 0x000fea000b800000 */
[----:B------:R-:W2:Y:S01]  /*43a0*/  LDCU.64 UR4, c[0x0][0x888] ;  /* 0x00011100ff0477ac */ /* 0x000ea20008000a00 */
[----:B------:R-:W3:Y:S01]  /*43b0*/  LDC.64 R12, c[0x0][0x348] ;  /* 0x0000d200ff0c7b82 */ /* 0x000ee20000000a00 */
[----:B------:R-:W-:Y:S02]  /*43c0*/  HFMA2 R9, -RZ, RZ, 0, 0 ;  /* 0x00000000ff097431 */ /* 0x000fe400000001ff */
[----:B------:R-:W-:Y:S01]  /*43d0*/  IMAD.MOV.U32 R11, RZ, RZ, 0x1 ;  /* 0x00000001ff0b7424 */ /* 0x000fe200078e00ff */
[----:B------:R-:W4:Y:S01]  /*43e0*/  LDCU UR33, c[0x0][0x370] ;  /* 0x00006e00ff2177ac */ /* 0x000f220008000800 */
[----:B------:R-:W-:Y:S01]  /*43f0*/  IMAD.MOV.U32 R10, RZ, RZ, RZ ;  /* 0x000000ffff0a7224 */ /* 0x000fe200078e00ff */
[----:B------:R-:W-:Y:S01]  /*4400*/  MOV R8, 0x1000 ;  /* 0x0000100000087802 */ /* 0x000fe20000000f00 */
[----:B------:R-:W4:Y:S01]  /*4410*/  LDCU.128 UR28, c[0x0][0xb10] ;  /* 0x00016200ff1c77ac */ /* 0x000f220008000c00 */
[----:B------:R-:W1:Y:S01]  /*4420*/  LDCU UR32, c[0x0][0x374] ;  /* 0x00006e80ff2077ac */ /* 0x000e620008000800 */
[----:B------:R-:W1:Y:S01]  /*4430*/  LDCU.64 UR26, c[0x0][0x890] ;  /* 0x00011200ff1a77ac */ /* 0x000e620008000a00 */
[----:B--2---:R-:W-:Y:S01]  /*4440*/  UISETP.NE.U32.AND UP0, UPT, UR4, URZ, UPT ;  /* 0x000000ff0400728c */ /* 0x004fe2000bf05070 */
[----:B------:R-:W2:Y:S01]  /*4450*/  LDCU UR16, c[0x0][0xb0c] ;  /* 0x00016180ff1077ac */ /* 0x000ea20008000800 */
[----:B------:R-:W3:Y:S01]  /*4460*/  LDCU UR38, c[0x0][0xb20] ;  /* 0x00016400ff2677ac */ /* 0x000ee20008000800 */
[----:B------:R-:W3:Y:S01]  /*4470*/  LDCU UR4, c[0x0][0xb30] ;  /* 0x00016600ff0477ac */ /* 0x000ee20008000800 */
[----:B------:R-:W-:Y:S01]  /*4480*/  UMOV UR17, 0x400 ;  /* 0x0000040000117882 */ /* 0x000fe20000000000 */
[----:B----4-:R-:W-:-:S02]  /*4490*/  UIMAD.WIDE.U32 UR6, UR33, UR28, URZ ;  /* 0x0000001c210672a5 */ /* 0x010fc4000f8e00ff */
[----:B-1----:R-:W-:Y:S02]  /*44a0*/  UIMAD.WIDE.U32 UR8, UR32, UR31, URZ ;  /* 0x0000001f200872a5 */ /* 0x002fe4000f8e00ff */
[----:B------:R-:W-:Y:S02]  /*44b0*/  ULEA UR17, UR48, UR17, 0x18 ;  /* 0x0000001130117291 */ /* 0x000fe4000f8ec0ff */
[----:B------:R-:W-:Y:S02]  /*44c0*/  UISETP.NE.AND.EX UP5, UPT, UR5, URZ, UPT, UP0 ;  /* 0x000000ff0500728c */ /* 0x000fe4000bfa5300 */
[----:B------:R-:W-:Y:S02]  /*44d0*/  UISETP.NE.U32.AND UP6, UPT, UR26, URZ, UPT ;  /* 0x000000ff1a00728c */ /* 0x000fe4000bfc5070 */
[----:B------:R-:W-:Y:S02]  /*44e0*/  UIADD3 UR5, UPT, UPT, UR17, 0xd0, URZ ;  /* 0x000000d011057890 */ /* 0x000fe4000fffe0ff */
[----:B------:R-:W-:Y:S01]  /*44f0*/  UISETP.NE.AND UP0, UPT, UR42, 0x1, UPT ;  /* 0x000000012a00788c */ /* 0x000fe2000bf05270 */
[----:B------:R-:W-:Y:S01]  /*4500*/  UMOV UR35, UR7 ;  /* 0x0000000700237c82 */ /* 0x000fe20008000000 */
[----:B------:R-:W-:Y:S01]  /*4510*/  UMOV UR34, UR9 ;  /* 0x0000000900227c82 */ /* 0x000fe20008000000 */
[----:B------:R-:W-:-:S02]  /*4520*/  USEL UR37, URZ, 0x1, UP4 ;  /* 0x00000001ff257887 */ /* 0x000fc4000a000000 */
[----:B--2---:R-:W-:Y:S02]  /*4530*/  UISETP.NE.AND UP0, UPT, UR16, 0x1, UPT ;  /* 0x000000011000788c */ /* 0x004fe4000bf05270 */
[----:B------:R-:W-:Y:S02]  /*4540*/  UPLOP3.LUT UP4, UPT, UPT, UPT, UPT, 0x40, 0x4 ;  /* 0x000000000004789c */ /* 0x000fe40003f8e870 */
[----:B------:R-:W-:Y:S01]  /*4550*/  UISETP.GE.AND UP2, UPT, UR42, 0x1, UPT ;  /* 0x000000012a00788c */ /* 0x000fe2000bf46270 */
[----:B------:R-:W1:Y:S01]  /*4560*/  LDCU.64 UR14, c[0x0][0xb28] ;  /* 0x00016500ff0e77ac */ /* 0x000e620008000a00 */
[----:B------:R-:W-:Y:S02]  /*4570*/  UISETP.NE.AND.EX UP6, UPT, UR27, URZ, UPT, UP6 ;  /* 0x000000ff1b00728c */ /* 0x000fe4000bfc5360 */
[----:B------:R-:W-:Y:S02]  /*4580*/  UPRMT UR48, UR48, 0x654, UR5 ;  /* 0x0000065430307896 */ /* 0x000fe40008000005 */
[----:B------:R-:W-:-:S02]  /*4590*/  USHF.R.U32.HI UR35, URZ, UR29, UR35 ;  /* 0x0000001dff237299 */ /* 0x000fc40008011623 */
[----:B---3--:R-:W-:Y:S02]  /*45a0*/  USHF.R.U32.HI UR34, URZ, UR38, UR34 ;  /* 0x00000026ff227299 */ /* 0x008fe40008011622 */
[----:B------:R-:W-:Y:S02]  /*45b0*/  UISETP.NE.AND UP0, UPT, UR30, 0x1, UPT ;  /* 0x000000011e00788c */ /* 0x000fe4000bf05270 */
[----:B------:R-:W-:-:S11]  /*45c0*/  UISETP.NE.AND UP3, UPT, UR4, 0x1, UPT ;  /* 0x000000010400788c */ /* 0x000fd6000bf65270 */
.L_x_92:
[C---:B------:R-:W-:Y:S02]  /*45d0*/  LEA R3, R10.reuse, UR17, 0x3 ;  /* 0x000000110a037c11 */ /* 0x040fe4000f8e18ff */
[----:B------:R-:W-:Y:S02]  /*45e0*/  SHF.L.U32 R0, R9, 0x1f, RZ ;  /* 0x0000001f09007819 */ /* 0x000fe400000006ff */
[----:B------:R-:W-:Y:S02]  /*45f0*/  LEA R4, R10, UR17, 0x4 ;  /* 0x000000110a047c11 */ /* 0x000fe4000f8e20ff */
[----:B--2---:R-:W2:Y:S02]  /*4600*/  SYNCS.PHASECHK.TRANS64.TRYWAIT P0, [R3+URZ+0xf0], R0 ;  /* 0x0000f000030075a7 */ /* 0x004ea400080011ff */
[----:B--2---:R-:W-:Y:S05]  /*4610*/  @!P0 BRA `(.L_x_85) ;  /* 0x0000003000a88947 */ /* 0x004fea0003800000 */
.L_x_157:
[----:B------:R-:W3:Y:S01]  /*4620*/  LDS.128 R4, [R4+0x180] ;  /* 0x0001800004047984 */ /* 0x000ee20000000c00 */
[----:B------:R-:W-:Y:S01]  /*4630*/  UISETP.GE.AND UP0, UPT, UR42, 0x1, UPT ;  /* 0x000000012a00788c */ /* 0x000fe2000bf06270 */
[----:B------:R-:W-:Y:S01]  /*4640*/  @!PT LDS RZ, [RZ] ;  /* 0x00000000fffff984 */ /* 0x000fe20000000800 */
[----:B------:R-:W-:Y:S01]  /*4650*/  @!PT LDS RZ, [RZ] ;  /* 0x00000000fffff984 */ /* 0x000fe20000000800 */
[----:B------:R-:W-:Y:S01]  /*4660*/  @!PT LDS RZ, [RZ] ;  /* 0x00000000fffff984 */ /* 0x000fe20000000800 */
[----:B------:R-:W-:Y:S01]  /*4670*/  @!PT LDS RZ, [RZ] ;  /* 0x00000000fffff984 */ /* 0x000fe20000000800 */
[----:B------:R4:W-:Y:S06]  /*4680*/  MEMBAR.ALL.CTA ;  /* 0x0000000000007992 */ /* 0x0009ec0000008000 */
[----:B----4-:R-:W4:Y:S01]  /*4690*/  FENCE.VIEW.ASYNC.S ;  /* 0x00000000000073c6 */ /* 0x010f220000000000 */
[----:B---3--:R-:W-:Y:S11]  /*46a0*/  LOP3.LUT P0, RZ, R6, 0x1, RZ, 0xc0, !PT ;  /* 0x0000000106ff7812 */ /* 0x008ff6000780c0ff */
[----:B------:R-:W-:Y:S02]  /*46b0*/  @!UPT UIADD3 URZ, UPT, UPT, URZ, URZ, URZ ;  /* 0x000000fffffff290 */ /* 0x000fe4000fffe0ff */
[----:B----4-:R-:W-:Y:S01]  /*46c0*/  VOTEU.ANY UP2, P0 ;  /* 0x0000000000ff7886 */ /* 0x010fe20000040100 */
[----:B------:R-:W-:Y:S11]  /*46d0*/  PLOP3.LUT P0, PT, PT, PT, UP2, 0x80, 0x8 ;  /* 0x000000000008781c */ /* 0x000ff60003f0f028 */
[----:B------:R-:W-:Y:S02]  /*46e0*/  @!UPT UIADD3 URZ, UPT, UPT, URZ, URZ, URZ ;  /* 0x000000fffffff290 */ /* 0x000fe4000fffe0ff */
[----:B--2---:R-:W-:Y:S02]  /*46f0*/  @P0 SHF.R.U32.HI R0, RZ, 0x10, R5 ;  /* 0x00000010ff000819 */ /* 0x004fe40000011605 */
[----:B------:R-:W-:Y:S02]  /*4700*/  @P0 MOV R2, R4 ;  /* 0x0000000400020202 */ /* 0x000fe40000000f00 */
[----:B------:R-:W-:Y:S01]  /*4710*/  @P0 R2UR UR4, R0 ;  /* 0x00000000000402ca */ /* 0x000fe200000e0000 */
[----:B------:R-:W-:Y:S01]  /*4720*/  VIADD R0, R3, 0x100 ;  /* 0x0000010003007836 */ /* 0x000fe20000000000 */
[----:B------:R-:W-:Y:S02]  /*4730*/  @P0 LOP3.LUT R4, R5, 0xffff, RZ, 0xc0, !PT ;  /* 0x0000ffff05040812 */ /* 0x000fe400078ec0ff */
[----:B------:R-:W-:Y:S02]  /*4740*/  @P0 R2UR UR6, R2 ;  /* 0x00000000020602ca */ /* 0x000fe400000e0000 */
[----:B------:R-:W-:Y:S02]  /*4750*/  PRMT R0, RZ, 0x654, R0 ;  /* 0x00000654ff007816 */ /* 0x000fe40000000000 */
[----:B------:R-:W-:Y:S02]  /*4760*/  @P0 R2UR UR5, R4 ;  /* 0x00000000040502ca */ /* 0x000fe400000e0000 */
[----:B------:R2:W-:Y:S03]  /*4770*/  SYNCS.ARRIVE.TRANS64.RED.A1T0 RZ, [R0+URZ], RZ ;  /* 0x000000ff00ff79a7 */ /* 0x0005e600081004ff */
[----:B------:R-:W-:Y:S04]  /*4780*/  @UP2 UMOV UR25, UR4 ;  /* 0x0000000400192c82 */ /* 0x000fe80008000000 */
[----:B------:R-:W-:Y:S04]  /*4790*/  @UP2 UMOV UR13, UR6 ;  /* 0x00000006000d2c82 */ /* 0x000fe80008000000 */
[----:B------:R-:W-:Y:S01]  /*47a0*/  @UP2 UMOV UR7, UR5 ;  /* 0x0000000500072c82 */ /* 0x000fe20008000000 */
[----:B------:R-:W-:Y:S05]  /*47b0*/  BRA.U !UP0, `(.L_x_86) ;  /* 0x0000000108c07547 */ /* 0x000fea000b800000 */
[----:B------:R-:W-:Y:S02]  /*47c0*/  UIMAD.WIDE.U32 UR10, UR7, UR31, URZ ;  /* 0x0000001f070a72a5 */ /* 0x000fe4000f8e00ff */
[----:B------:R-:W-:Y:S02]  /*47d0*/  UP2UR UR12, UPR, URZ, 0x4 ;  /* 0x00000004ff0c7883 */ /* 0x000fe40008000000 */
[----:B------:R-:W-:Y:S02]  /*47e0*/  UISETP.NE.AND UP2, UPT, UR30, 0x1, UPT ;  /* 0x000000011e00788c */ /* 0x000fe4000bf45270 */
[----:B------:R-:W-:Y:S02]  /*47f0*/  UIMAD.WIDE.U32 UR18, UR13, UR28, URZ ;  /* 0x0000001c0d1272a5 */ /* 0x000fe4000f8e00ff */
[----:B------:R-:W-:Y:S02]  /*4800*/  USEL UR4, UR32, UR34, !UP2 ;  /* 0x0000002220047287 */ /* 0x000fe4000d000000 */
[----:B------:R-:W-:Y:S02]  /*4810*/  UISETP.NE.AND UP0, UPT, UR16, 0x1, UPT ;  /* 0x000000011000788c */ /* 0x000fe4000bf05270 */
[----:B------:R-:W-:Y:S02]  /*4820*/  UP2UR UR24, UPR, URZ, 0x2 ;  /* 0x00000002ff187883 */ /* 0x000fe40008000000 */
[----:B------:R-:W-:Y:S02]  /*4830*/  UISETP.NE.AND UP1, UPT, UR42, 0x1, UPT ;  /* 0x000000012a00788c */ /* 0x000fe4000bf25270 */
[----:B-1----:R-:W-:Y:S02]  /*4840*/  UIMAD.WIDE.U32 UR20, UR4, UR14, URZ ;  /* 0x0000000e041472a5 */ /* 0x002fe4000f8e00ff */
[----:B------:R-:W-:Y:S01]  /*4850*/  USEL UR8, UR33, UR35, !UP0 ;  /* 0x0000002321087287 */ /* 0x000fe2000c000000 */
[----:B------:R-:W-:Y:S02]  /*4860*/  UMOV UR5, UR11 ;  /* 0x0000000b00057c82 */ /* 0x000fe40008000000 */
[----:B------:R-:W-:Y:S02]  /*4870*/  USHF.R.U32.HI UR6, URZ, UR38, UR5 ;  /* 0x00000026ff067299 */ /* 0x000fe40008011605 */
[----:B------:R-:W-:Y:S02]  /*4880*/  UIMAD.WIDE.U32 UR22, UR8, UR14, URZ ;  /* 0x0000000e081672a5 */ /* 0x000fe4000f8e00ff */
[----:B------:R-:W-:Y:S02]  /*4890*/  USEL UR6, UR7, UR6, !UP2 ;  /* 0x0000000607067287 */ /* 0x000fe4000d000000 */
[----:B------:R-:W-:Y:S02]  /*48a0*/  UISETP.NE.AND UP2, UPT, UR12, URZ, UPT ;  /* 0x000000ff0c00728c */ /* 0x000fe4000bf45270 */
[----:B------:R-:W-:Y:S01]  /*48b0*/  UIMAD.WIDE.U32 UR10, UR6, UR14, URZ ;  /* 0x0000000e060a72a5 */ /* 0x000fe2000f8e00ff */
[----:B------:R-:W-:Y:S02]  /*48c0*/  UMOV UR5, UR19 ;  /* 0x0000001300057c82 */ /* 0x000fe40008000000 */
[----:B------:R-:W-:Y:S03]  /*48d0*/  USHF.R.U32.HI UR9, URZ, UR29, UR5 ;  /* 0x0000001dff097299 */ /* 0x000fe60008011605 */
[----:B------:R-:W-:Y:S02]  /*48e0*/  UMOV UR5, UR21 ;  /* 0x0000001500057c82 */ /* 0x000fe40008000000 */
[----:B------:R-:W-:Y:S03]  /*48f0*/  @UP1 USHF.R.U32.HI UR4, URZ, UR15, UR5 ;  /* 0x0000000fff041299 */ /* 0x000fe60008011605 */
[----:B------:R-:W-:Y:S01]  /*4900*/  UMOV UR5, UR23 ;  /* 0x0000001700057c82 */ /* 0x000fe20008000000 */
[----:B------:R-:W-:Y:S02]  /*4910*/  UIMAD UR4, UR42, UR4, URZ ;  /* 0x000000042a0472a4 */ /* 0x000fe4000f8e02ff */
[----:B------:R-:W-:Y:S02]  /*4920*/  @UP1 USHF.R.U32.HI UR8, URZ, UR15, UR5 ;  /* 0x0000000fff081299 */ /* 0x000fe40008011605 */
[----:B------:R-:W-:Y:S02]  /*4930*/  USEL UR5, UR13, UR9, !UP0 ;  /* 0x000000090d057287 */ /* 0x000fe4000c000000 */
[----:B------:R-:W-:Y:S02]  /*4940*/  UIMAD UR9, UR42, UR8, URZ ;  /* 0x000000082a0972a4 */ /* 0x000fe4000f8e02ff */
[----:B------:R-:W-:Y:S03]  /*4950*/  UISETP.GE.AND UP0, UPT, UR6, UR4, UPT ;  /* 0x000000040600728c */ /* 0x000fe6000bf06270 */
[----:B------:R-:W-:Y:S01]  /*4960*/  UMOV UR4, UR11 ;  /* 0x0000000b00047c82 */ /* 0x000fe20008000000 */
[----:B------:R-:W-:Y:S02]  /*4970*/  UISETP.GE.OR UP0, UPT, UR5, UR9, UP0 ;  /* 0x000000090500728c */ /* 0x000fe40008706670 */
[----:B------:R-:W-:Y:S02]  /*4980*/  USHF.R.U32.HI UR4, URZ, UR15, UR4 ;  /* 0x0000000fff047299 */ /* 0x000fe40008011604 */
[----:B------:R-:W-:Y:S02]  /*4990*/  UIMAD.WIDE.U32 UR10, UR5, UR14, URZ ;  /* 0x0000000e050a72a5 */ /* 0x000fe4000f8e00ff */
[----:B------:R-:W-:Y:S04]  /*49a0*/  USEL UR12, UR6, UR4, !UP1 ;  /* 0x00000004060c7287 */ /* 0x000fe8000c800000 */
[----:B------:R-:W-:Y:S01]  /*49b0*/  UIADD3 UR9, UPT, UPT, -UR12, URZ, URZ ;  /* 0x000000ff0c097290 */ /* 0x000fe2000fffe1ff */
[----:B------:R-:W-:Y:S02]  /*49c0*/  @!UP0 UMOV UR4, UR11 ;  /* 0x0000000b00048c82 */ /* 0x000fe40008000000 */
[----:B------:R-:W-:Y:S02]  /*49d0*/  @!UP0 USHF.R.U32.HI UR4, URZ, UR15, UR4 ;  /* 0x0000000fff048299 */ /* 0x000fe40008011604 */
[----:B------:R-:W-:Y:S02]  /*49e0*/  UIMAD UR9, UR42, UR9, UR6 ;  /* 0x000000092a0972a4 */ /* 0x000fe4000f8e0206 */
[----:B------:R-:W-:Y:S02]  /*49f0*/  @!UP0 USEL UR4, UR5, UR4, !UP1 ;  /* 0x0000000405048287 */ /* 0x000fe4000c800000 */
[----:B------:R-:W-:Y:S02]  /*4a00*/  UISETP.NE.AND UP1, UPT, UR24, URZ, UPT ;  /* 0x000000ff1800728c */ /* 0x000fe4000bf25270 */
[----:B------:R-:W-:Y:S02]  /*4a10*/  @!UP0 UIMAD UR9, UR8, UR9, UR4 ;  /* 0x00000009080982a4 */ /* 0x000fe4000f8e0204 */
[----:B------:R-:W-:Y:S02]  /*4a20*/  @!UP0 UIADD3 UR10, UPT, UPT, UR12, -UR4, URZ ;  /* 0x800000040c0a8290 */ /* 0x000fe4000fffe0ff */
[----:B------:R-:W-:Y:S02]  /*4a30*/  UIADD3 UR4, UPT, UPT, -UR5, URZ, URZ ;  /* 0x000000ff05047290 */ /* 0x000fe4000fffe1ff */
[----:B------:R-:W-:Y:S02]  /*4a40*/  UIADD3 UR8, UPT, UPT, -UR6, URZ, URZ ;  /* 0x000000ff06087290 */ /* 0x000fe4000fffe1ff */
[----:B------:R-:W-:Y:S02]  /*4a50*/  @!UP0 UIMAD UR6, UR10, UR42, UR5 ;  /* 0x0000002a0a0682a4 */ /* 0x000fe4000f8e0205 */
[----:B------:R-:W-:Y:S02]  /*4a60*/  UIMAD UR13, UR16, UR4, UR13 ;  /* 0x00000004100d72a4 */ /* 0x000fe4000f8e020d */
[----:B------:R-:W-:Y:S01]  /*4a70*/  UIMAD UR7, UR30, UR8, UR7 ;  /* 0x000000081e0772a4 */ /* 0x000fe2000f8e0207 */
[----:B------:R-:W-:Y:S02]  /*4a80*/  @!UP0 UMOV UR5, UR9 ;  /* 0x0000000900058c82 */ /* 0x000fe40008000000 */
[----:B------:R-:W-:Y:S02]  /*4a90*/  UIMAD UR13, UR5, UR16, UR13 ;  /* 0x00000010050d72a4 */ /* 0x000fe4000f8e020d */
[----:B------:R-:W-:Y:S11]  /*4aa0*/  UIMAD UR7, UR6, UR30, UR7 ;  /* 0x0000001e060772a4 */ /* 0x000ff6000f8e0207 */
[----:B------:R-:W-:Y:S01]  /*4ab0*/  @!UPT UIADD3 URZ, UPT, UPT, URZ, URZ, URZ ;  /* 0x000000fffffff290 */ /* 0x000fe2000fffe0ff */
.L_x_86:
[----:B------:R-:W3:Y:S01]  /*4ac0*/  @!UP3 LDCU.128 UR20, c[0x0][0xb10] ;  /* 0x00016200ff14b7ac */ /* 0x000ee20008000c00 */
[----:B------:R-:W-:Y:S02]  /*4ad0*/  ISETP.NE.U32.AND P0, PT, RZ, UR26, PT ;  /* 0x0000001aff007c0c */ /* 0x000fe4000bf05070 */
[----:B------:R-:W-:Y:S02]  /*4ae0*/  SHF.L.U32 R2, R11, 0x1f, RZ ;  /* 0x0000001f0b027819 */ /* 0x000fe400000006ff */
[----:B------:R-:W-:Y:S01]  /*4af0*/  ISETP.NE.AND.EX P0, PT, RZ, UR27, PT, P0 ;  /* 0x0000001bff007c0c */ /* 0x000fe2000bf05300 */
[----:B------:R-:W4:Y:S01]  /*4b00*/  @!UP3 LDCU UR5, c[0x0][0xb0c] ;  /* 0x00016180ff05b7ac */ /* 0x000f220008000800 */
[----:B---3--:R-:W-:Y:S07]  /*4b10*/  UIMAD.WIDE.U32 UR8, UR13, UR20, URZ ;  /* 0x000000140d0872a5 */ /* 0x008fee000f8e00ff */
[----:B------:R-:W-:Y:S01]  /*4b20*/  @!UP3 UMOV UR4, UR9 ;  /* 0x000000090004bc82 */ /* 0x000fe20008000000 */
[----:B----4-:R-:W-:Y:S02]  /*4b30*/  @!UP3 UISETP.NE.AND UP0, UPT, UR5, 0x1, UPT ;  /* 0x000000010500b88c */ /* 0x010fe4000bf05270 */
[----:B------:R-:W-:Y:S02]  /*4b40*/  @!UP3 USHF.R.U32.HI UR4, URZ, UR21, UR4 ;  /* 0x00000015ff04b299 */ /* 0x000fe40008011604 */
[----:B------:R-:W-:Y:S02]  /*4b50*/  UIMAD.WIDE.U32 UR8, UR7, UR23, URZ ;  /* 0x00000017070872a5 */ /* 0x000fe4000f8e00ff */
[----:B------:R-:W-:Y:S02]  /*4b60*/  @!UP3 USEL UR10, UR13, UR4, !UP0 ;  /* 0x000000040d0ab287 */ /* 0x000fe4000c000000 */
[----:B------:R-:W-:Y:S03]  /*4b70*/  @!UP3 UISETP.NE.AND UP0, UPT, UR22, 0x1, UPT ;  /* 0x000000011600b88c */ /* 0x000fe6000bf05270 */
[----:B------:R-:W-:Y:S02]  /*4b80*/  @!UP3 UMOV UR6, UR9 ;  /* 0x000000090006bc82 */ /* 0x000fe40008000000 */
[----:B------:R-:W3:Y:S02]  /*4b90*/  @!UP3 LDCU UR4, c[0x0][0xb20] ;  /* 0x00016400ff04b7ac */ /* 0x000ee40008000800 */
[----:B---3--:R-:W-:Y:S04]  /*4ba0*/  @!UP3 USHF.R.U32.HI UR6, URZ, UR4, UR6 ;  /* 0x00000004ff06b299 */ /* 0x008fe80008011606 */
[----:B------:R-:W-:Y:S04]  /*4bb0*/  @!UP3 USEL UR6, UR7, UR6, !UP0 ;  /* 0x000000060706b287 */ /* 0x000fe8000c000000 */
[----:B------:R-:W-:Y:S02]  /*4bc0*/  @!UP3 UIADD3 UR4, UPT, UPT, -UR10, UR6, URZ ;  /* 0x000000060a04b290 */ /* 0x000fe4000fffe1ff */
[----:B------:R-:W-:Y:S02]  /*4bd0*/  @!UP3 UIADD3 UR6, UPT, UPT, UR10, -UR6, URZ ;  /* 0x800000060a06b290 */ /* 0x000fe4000fffe0ff */
[----:B------:R-:W-:Y:S02]  /*4be0*/  @!UP3 UIMAD UR13, UR4, UR5, UR13 ;  /* 0x00000005040db2a4 */ /* 0x000fe4000f8e020d */
[----:B------:R-:W-:Y:S01]  /*4bf0*/  @!UP3 UIMAD UR7, UR6, UR22, UR7 ;  /* 0x000000160607b2a4 */ /* 0x000fe2000f8e0207 */
[----:B------:R-:W-:Y:S11]  /*4c00*/  BRA.U UP4, `(.L_x_87) ;  /* 0x0000000104107547 */ /* 0x000ff6000b800000 */
[----:B------:R-:W-:Y:S04]  /*4c10*/  MOV R3, UR37 ;  /* 0x0000002500037c02 */ /* 0x000fe80008000f00 */
[----:B------:R-:W-:Y:S04]  /*4c20*/  SHF.L.U32 R3, R3, 0x1f, RZ ;  /* 0x0000001f03037819 */ /* 0x000fe800000006ff */
[----:B------:R-:W3:Y:S02]  /*4c30*/  SYNCS.PHASECHK.TRANS64.TRYWAIT P1, [UR17+0xe8], R3 ;  /* 0x0000e803ff0075a7 */ /* 0x000ee40008021111 */
[----:B---3--:R-:W-:Y:S05]  /*4c40*/  @!P1 BRA `(.L_x_88) ;  /* 0x0000002c00309947 */ /* 0x008fea0003800000 */
.L_x_87:
[----:B------:R-:W-:Y:S05]  /*4c50*/  BRA.U !UP6, `(.L_x_89) ;  /* 0x000000010e387547 */ /* 0x000fea000b800000 */
[----:B------:R-:W-:Y:S01]  /*4c60*/  UPLOP3.LUT UP1, UPT, UPT, UPT, UP5, 0x80, 0x8 ;  /* 0x000000000008789c */ /* 0x000fe20003f2f050 */
[----:B--2---:R-:W-:Y:S01]  /*4c70*/  HFMA2 R0, -RZ, RZ, 0, 5.9604644775390625e-08 ;  /* 0x00000001ff007431 */ /* 0x004fe200000001ff */
[----:B------:R-:W2:Y:S01]  /*4c80*/  LDCU.64 UR8, c[0x0][0x358] ;  /* 0x00006b00ff0877ac */ /* 0x000ea20008000a00 */
[----:B------:R-:W-:Y:S03]  /*4c90*/  IMAD.MOV.U32 R80, RZ, RZ, 0x1 ;  /* 0x00000001ff507424 */ /* 0x000fe600078e00ff */
[----:B------:R-:W-:Y:S05]  /*4ca0*/  PLOP3.LUT P1, PT, PT, PT, UP1, 0x80, 0x8 ;  /* 0x000000000008781c */ /* 0x000fea0003f2f018 */
[----:B------:R-:W3:Y:S01]  /*4cb0*/  @UP1 LDCU.64 UR4, c[0x0][0x888] ;  /* 0x00011100ff0417ac */ /* 0x000ee20008000a00 */
[----:B------:R-:W-:Y:S07]  /*4cc0*/  @UP1 UIMAD UR6, UR36, UR26, URZ ;  /* 0x0000001a240612a4 */ /* 0x000fee000f8e02ff */
[----:B------:R-:W-:Y:S01]  /*4cd0*/  @!P1 PRMT R80, R0, 0x7610, R80 ;  /* 0x0000761000509816 */ /* 0x000fe20000000050 */
[----:B---3--:R-:W-:Y:S06]  /*4ce0*/  @UP1 UIMAD.WIDE UR4, UR6, 0x4, UR4 ;  /* 0x00000004060418a5 */ /* 0x008fec000f8e0204 */
[----:B------:R-:W-:Y:S01]  /*4cf0*/  IMAD.U32 R4, RZ, RZ, UR4 ;  /* 0x00000004ff047e24 */ /* 0x000fe2000f8e00ff */
[----:B------:R-:W-:Y:S04]  /*4d00*/  MOV R5, UR5 ;  /* 0x0000000500057c02 */ /* 0x000fe80008000f00 */
[----:B------:R-:W3:Y:S01]  /*4d10*/  @!UP1 LDCU UR4, c[0x0][0x880] ;  /* 0x00011000ff0497ac */ /* 0x000ee20008000800 */
[----:B--2--5:R4:W5:Y:S02]  /*4d20*/  @P1 LDG.E R39, desc[UR8][R4.64] ;  /* 0x0000000804271981 */ /* 0x024964000c1e1900 */
[----:B---34-:R-:W-:Y:S07]  /*4d30*/  @!P1 IMAD.U32 R39, RZ, RZ, UR4 ;  /* 0x00000004ff279e24 */ /* 0x018fee000f8e00ff */
.L_x_89:
[----:B-----5:R-:W-:Y:S01]  /*4d40*/  @!P0 ISETP.EQ.AND P2, PT, R39, RZ, PT ;  /* 0x000000ff2700820c */ /* 0x020fe20003f42270 */
[----:B------:R-:W-:Y:S01]  /*4d50*/  @!UPT UIADD3 URZ, UPT, UPT, URZ, URZ, URZ ;  /* 0x000000fffffff290 */ /* 0x000fe2000fffe0ff */
[----:B------:R-:W-:Y:S11]  /*4d60*/  @!P0 BRA `(.L_x_90) ;  /* 0x0000000000148947 */ /* 0x000ff60003800000 */
[----:B------:R-:W-:Y:S02]  /*4d70*/  LOP3.LUT P0, RZ, R80, 0xff, RZ, 0xc0, !PT ;  /* 0x000000ff50ff7812 */ /* 0x000fe4000780c0ff */
[----:B------:R-:W-:Y:S04]  /*4d80*/  PLOP3.LUT P2, PT, PT, PT, UP1, 0x80, 0x8 ;  /* 0x000000000008781c */ /* 0x000fe80003f4f018 */
[----:B------:R-:W-:Y:S07]  /*4d90*/  PLOP3.LUT P2, PT, P2, PT, PT, 0x8, 0x80 ;  /* 0x000000000080781c */ /* 0x000fee000174e170 */
[----:B------:R-:W-:Y:S11]  /*4da0*/  @P0 ISETP.EQ.AND P2, PT, R39, RZ, PT ;  /* 0x000000ff2700020c */ /* 0x000ff60003f42270 */
[----:B------:R-:W-:Y:S02]  /*4db0*/  @!UPT UIADD3 URZ, UPT, UPT, URZ, URZ, URZ ;  /* 0x000000fffffff290 */ /* 0x000fe4000fffe0ff */
.L_x_90:
[----:B------:R-:W3:Y:S01]  /*4dc0*/  SYNCS.PHASECHK.TRANS64.TRYWAIT P0, [UR17+0xd8], R2 ;  /* 0x0000d802ff0075a7 */ /* 0x000ee20008001111 */
[----:B------:R-:W-:Y:S02]  /*4dd0*/  ELECT P1, URZ, PT ;  /* 0x0000000000ff782f */ /* 0x000fe40003820000 */
[----:B------:R-:W-:Y:S01]  /*4de0*/  IADD3 R10, PT, PT, R10, 0x1, RZ ;  /* 0x000000010a0a7810 */ /* 0x000fe20007ffe0ff */
[----:B---3--:R-:W-:Y:S10]  /*4df0*/  @!P0 BRA `(.L_x_91) ;  /* 0x0000002800dc8947 */ /* 0x008ff40003800000 */
.L_x_160:
[----:B------:R-:W-:Y:S01]  /*4e00*/  PLOP3.LUT P1, PT, P2, P1, PT, 0xf2, 0x2f ;  /* 0x00000000002f781c */ /* 0x000fe20001723e72 */
[----:B------:R-:W-:Y:S01]  /*4e10*/  UMOV UR18, 0x0 ;  /* 0x0000000000127882 */ /* 0x000fe20000000000 */
[----:B------:R-:W-:Y:S01]  /*4e20*/  UMOV UR19, 0x10000000 ;  /* 0x1000000000137882 */ /* 0x000fe20000000000 */
[----:B------:R-:W-:Y:S01]  /*4e30*/  UMOV UR12, UR36 ;  /* 0x00000024000c7c82 */ /* 0x000fe20008000000 */
[----:B------:R-:W-:Y:S01]  /*4e40*/  LOP3.LUT R11, R11, 0x1, RZ, 0x3c, !PT ;  /* 0x000000010b0b7812 */ /* 0x000fe200078e3cff */
[----:B------:R-:W-:Y:S01]  /*4e50*/  UMOV UR36, UR25 ;  /* 0x0000001900247c82 */ /* 0x000fe20008000000 */
[----:B------:R-:W-:Y:S07]  /*4e60*/  UPLOP3.LUT UP4, UPT, UPT, UPT, UPT, 0x80, 0x8 ;  /* 0x000000000008789c */ /* 0x000fee0003f8f070 */
[----:B--2---:R-:W-:Y:S01]  /*4e70*/  @!P1 IADD3 R2, P0, PT, R12, 0x580, RZ ;  /* 0x000005800c029810 */ /* 0x004fe20007f1e0ff */
[----:B------:R-:W-:Y:S03]  /*4e80*/  VOTEU.ALL UP0, P1 ;  /* 0x0000000000ff7886 */ /* 0x000fe60000800000 */
[----:B------:R-:W-:Y:S01]  /*4e90*/  @!P1 R2UR UR5, R2 ;  /* 0x00000000020592ca */ /* 0x000fe200000e0000 */
[----:B------:R-:W-:Y:S01]  /*4ea0*/  @!P1 IMAD.X R0, RZ, RZ, R13, P0 ;  /* 0x000000ffff009224 */ /* 0x000fe200000e060d */
[----:B------:R-:W-:Y:S01]  /*4eb0*/  @!UP0 USHF.L.U32 UR10, UR45, 0x6, URZ ;  /* 0x000000062d0a8899 */ /* 0x000fe200080006ff */
[----:B------:R-:W-:Y:S01]  /*4ec0*/  ISETP.NE.AND P0, PT, R10, 0x2, PT ;  /* 0x000000020a00780c */ /* 0x000fe20003f05270 */
[----:B------:R-:W-:Y:S02]  /*4ed0*/  @!UP0 USHF.L.U32 UR11, UR46, 0x6, URZ ;  /* 0x000000062e0b8899 */ /* 0x000fe400080006ff */
[----:B------:R-:W-:Y:S01]  /*4ee0*/  @!P1 R2UR UR4, R0 ;  /* 0x00000000000492ca */ /* 0x000fe200000e0000 */
[----:B------:R-:W-:Y:S01]  /*4ef0*/  @!UP0 UIADD3 UR8, UPT, UPT, UR17, 0x200, URZ ;  /* 0x0000020011088890 */ /* 0x000fe2000fffe0ff */
[----:B------:R-:W-:Y:S01]  /*4f00*/  SEL R0, RZ, 0x1, P0 ;  /* 0x00000001ff007807 */ /* 0x000fe20000000000 */
[----:B------:R-:W-:Y:S01]  /*4f10*/  @!UP0 UIADD3 UR9, UPT, UPT, UR17, 0xd0, URZ ;  /* 0x000000d011098890 */ /* 0x000fe2000fffe0ff */
[----:B------:R-:W-:Y:S01]  /*4f20*/  SEL R10, R10, RZ, P0 ;  /* 0x000000ff0a0a7207 */ /* 0x000fe20000000000 */
[----:B------:R-:W-:Y:S01]  /*4f30*/  VOTEU.ALL UP0, P1 ;  /* 0x0000000000ff7886 */ /* 0x000fe20000800000 */
[----:B------:R-:W-:Y:S01]  /*4f40*/  LOP3.LUT R9, R9, R0, RZ, 0x3c, !PT ;  /* 0x0000000009097212 */ /* 0x000fe200078e3cff */
[----:B------:R-:W-:Y:S01]  /*4f50*/  IMAD.U32 R2, RZ, RZ, UR5 ;  /* 0x00000005ff027e24 */ /* 0x000fe2000f8e00ff */
[----:B------:R-:W-:Y:S02]  /*4f60*/  UIADD3 UR45, UPT, UPT, UR7, UR57, URZ ;  /* 0x00000039072d7290 */ /* 0x000fe4000fffe0ff */
[----:B------:R-:W-:Y:S03]  /*4f70*/  UIADD3 UR46, UPT, UPT, UR13, UR60, URZ ;  /* 0x0000003c0d2e7290 */ /* 0x000fe6000fffe0ff */
[----:B------:R-:W-:Y:S01]  /*4f80*/  IMAD.U32 R3, RZ, RZ, UR4 ;  /* 0x00000004ff037e24 */ /* 0x000fe2000f8e00ff */
[----:B------:R-:W-:Y:S04]  /*4f90*/  @!P1 R2UR UR4, R2 ;  /* 0x00000000020492ca */ /* 0x000fe800000e0000 */
[----:B------:R-:W-:Y:S11]  /*4fa0*/  @!P1 R2UR UR5, R3 ;  /* 0x00000000030592ca */ /* 0x000ff600000e0000 */
[----:B------:R-:W-:Y:S02]  /*4fb0*/  @!UPT UIADD3 URZ, UPT, UPT, URZ, URZ, URZ ;  /* 0x000000fffffff290 */ /* 0x000fe4000fffe0ff */
[----:B------:R2:W-:Y:S01]  /*4fc0*/  @!UP0 UTMALDG.3D [UR8], [UR4], desc[UR18] ;  /* 0x00001208040085b4 */ /* 0x0005e20008011000 */
[----:B------:R2:W-:Y:S01]  /*4fd0*/  @!P1 SYNCS.ARRIVE.TRANS64.RED.A0TR RZ, [UR17+0xd0], R8 ;  /* 0x0000d008ffff99a7 */ /* 0x0005e20008300411 */
[----:B------:R-:W-:Y:S01]  /*4fe0*/  SYNCS.ARRIVE.TRANS64.RED.A1T0 RZ, [UR48], RZ ;  /* 0x000000ffffff79a7 */ /* 0x000fe20008100430 */
[----:B------:R-:W-:Y:S05]  /*4ff0*/  BRA.U UP2, `(.L_x_92) ;  /* 0xfffffff502747547 */ /* 0x000fea000b83ffff */
[----:B------:R-:W-:Y:S07]  /*5000*/  MOV R0, UR17 ;  /* 0x0000001100007c02 */ /* 0x000fee0008000f00 */
.L_x_93:
[----:B---3--:R-:W-:-:S04]  /*5010*/  SHF.L.U32 R2, R11, 0x1f, RZ ;  /* 0x0000001f0b027819 */ /* 0x008fc800000006ff */
[----:B------:R3:W4:Y:S03]  /*5020*/  SYNCS.PHASECHK.TRANS64.TRYWAIT P0, [R0+URZ+0xd8], R2 ;  /* 0x0000d802000075a7 */ /* 0x00072600080011ff */
[----:B----4-:R-:W-:Y:S05]  /*5030*/  @!P0 NANOSLEEP.SYNCS 0x989680 ;  /* 0x009896800000895d */ /* 0x010fea0003900000 */
[----:B------:R-:W4:Y:S02]  /*5040*/  @!P0 SYNCS.PHASECHK.TRANS64 P0, [R0+URZ+0xd8], R2 ;  /* 0x0000d802000085a7 */ /* 0x000f2400080010ff */
[----:B-12-4-:R-:W-:Y:S05]  /*5050*/  @P0 EXIT ;  /* 0x000000000000094d */ /* 0x016fea0003800000 */
[----:B------:R-:W-:Y:S05]  /*5060*/  BRA `(.L_x_93) ;  /* 0xfffffffc00e87947 */ /* 0x000fea000383ffff */
.L_x_84:
[----:B------:R-:W-:-:S06]  /*5070*/  UISETP.GE.AND UP0, UPT, UR18, 0x4, UPT ;  /* 0x000000041200788c */ /* 0x000fcc000bf06270 */
[----:B------:R-:W-:-:S13]  /*5080*/  PLOP3.LUT P0, PT, PT, PT, UP0, 0x80, 0x8 ;  /* 0x000000000008781c */ /* 0x000fda0003f0f008 */
[----:B-1----:R-:W-:Y:S05]  /*5090*/  @!P0 EXIT ;  /* 0x000000000000894d */ /* 0x002fea0003800000 */
[----:B------:R-:W-:Y:S01]  /*50a0*/  BAR.SYNC.DEFER_BLOCKING 0x6, 0xa0 ;  /* 0x0182800000007b1d */ /* 0x000fe20000010000 */
[C---:B------:R-:W-:Y:S01]  /*50b0*/  IMAD.SHL.U32 R7, R69.reuse, 0x40, RZ ;  /* 0x0000004045077824 */ /* 0x040fe200078e00ff */
[----:B------:R-:W-:Y:S01]  /*50c0*/  CS2R R84, SRZ ;  /* 0x0000000000547805 */ /* 0x000fe2000001ff00 */
[C---:B------:R-:W-:Y:S01]  /*50d0*/  IMAD.SHL.U32 R4, R69.reuse, 0x20, RZ ;  /* 0x0000002045047824 */ /* 0x040fe200078e00ff */
[----:B------:R-:W-:Y:S01]  /*50e0*/  CS2R R82, SRZ ;  /* 0x0000000000527805 */ /* 0x000fe2000001ff00 */
[----:B------:R-:W-:Y:S01]  /*50f0*/  IMAD.SHL.U32 R5, R69, 0x8, RZ ;  /* 0x0000000845057824 */ /* 0x000fe200078e00ff */
[----:B------:R-:W-:Y:S01]  /*5100*/  UMOV UR44, 0x400 ;  /* 0x00000400002c7882 */ /* 0x000fe20000000000 */
[----:B------:R-:W-:Y:S01]  /*5110*/  LOP3.LUT R6, R7, 0x180, RZ, 0xc0, !PT ;  /* 0x0000018007067812 */ /* 0x000fe200078ec0ff */
[----:B------:R-:W-:Y:S01]  /*5120*/  ULEA UR44, UR48, UR44, 0x18 ;  /* 0x0000002c302c7291 */ /* 0x000fe2000f8ec0ff */
[----:B------:R-:W-:Y:S01]  /*5130*/  LOP3.LUT R4, R4, 0xc00, RZ, 0xc0, !PT ;  /* 0x00000c0004047812 */ /* 0x000fe200078ec0ff */
[----:B------:R-:W1:Y:S01]  /*5140*/  LDC.64 R74, c[0x0][0x888] ;  /* 0x00022200ff4a7b82 */ /* 0x000e620000000a00 */
[----:B------:R-:W-:Y:S01]  /*5150*/  LOP3.LUT R5, R6, 0x30, R5, 0xf8, !PT ;  /* 0x0000003006057812 */ /* 0x000fe200078ef805 */
[C---:B------:R-:W-:Y:S01]  /*5160*/  IMAD.SHL.U32 R6, R69.reuse, 0x2, RZ ;  /* 0x0000000245067824 */ /* 0x040fe200078e00ff */
[--C-:B------:R-:W-:Y:S01]  /*5170*/  LOP3.LUT R4, R4, 0x40, R7.reuse, 0xf8, !PT ;  /* 0x0000004004047812 */ /* 0x100fe200078ef807 */
[C---:B------:R-:W-:Y:S01]  /*5180*/  IMAD.U32 R37, R69.reuse, 0x10000, RZ ;  /* 0x0001000045257824 */ /* 0x040fe200078e00ff */
[----:B------:R-:W-:Y:S01]  /*5190*/  UIADD3 UR4, UPT, UPT, UR44, 0x1200, URZ ;  /* 0x000012002c047890 */ /* 0x000fe2000fffe0ff */
[----:B------:R-:W-:Y:S01]  /*51a0*/  IMAD.SHL.U32 R78, R69, 0x10, RZ ;  /* 0x00000010454e7824 */ /* 0x000fe200078e00ff */
[----:B------:R-:W-:Y:S01]  /*51b0*/  LOP3.LUT R5, R5, 0x20, R6, 0x78, !PT ;  /* 0x0000002005057812 */ /* 0x000fe200078e7806 */
[----:B------:R-:W2:Y:S01]  /*51c0*/  LDC.64 R76, c[0x0][0x890] ;  /* 0x00022400ff4c7b82 */ /* 0x000ea20000000a00 */
[----:B------:R-:W-:Y:S01]  /*51d0*/  LOP3.LUT R4, R4, 0x200, R7, 0xf8, !PT ;  /* 0x0000020004047812 */ /* 0x000fe200078ef807 */
[----:B------:R-:W-:Y:S01]  /*51e0*/  IMAD.MOV.U32 R36, RZ, RZ, RZ ;  /* 0x000000ffff247224 */ /* 0x000fe200078e00ff */
[----:B------:R-:W-:Y:S01]  /*51f0*/  LOP3.LUT R37, R37, 0x600000, RZ, 0xc0, !PT ;  /* 0x0060000025257812 */ /* 0x000fe200078ec0ff */
[----:B------:R-:W-:Y:S01]  /*5200*/  IMAD.U32 R86, RZ, RZ, UR4 ;  /* 0x00000004ff567e24 */ /* 0x000fe2000f8e00ff */
[----:B------:R-:W-:Y:S01]  /*5210*/  LOP3.LUT R79, R4, R5, RZ, 0xfc, !PT ;  /* 0x00000005044f7212 */ /* 0x000fe200078efcff */
[----:B------:R-:W3:Y:S01]  /*5220*/  LDS R0, [UR44+0x1a0] ;  /* 0x0001a02cff007984 */ /* 0x000ee20008000800 */
[----:B------:R-:W-:Y:S01]  /*5230*/  LOP3.LUT R78, R78, 0x20, RZ, 0xc0, !PT ;  /* 0x000000204e4e7812 */ /* 0x000fe200078ec0ff */
[----:B------:R-:W4:Y:S01]  /*5240*/  LDC.64 R72, c[0x0][0x8b0] ;  /* 0x00022c00ff487b82 */ /* 0x000f220000000a00 */
[----:B------:R-:W1:Y:S01]  /*5250*/  LDCU UR50, c[0x0][0x370] ;  /* 0x00006e00ff3277ac */ /* 0x000e620008000800 */
[----:B------:R-:W-:Y:S01]  /*5260*/  VIADD R4, R79, UR44 ;  /* 0x0000002c4f047c36 */ /* 0x000fe20008000000 */
[----:B------:R-:W1:Y:S04]  /*5270*/  LDCU.64 UR62, c[0x0][0x348] ;  /* 0x00006900ff3e77ac */ /* 0x000e680008000a00 */
[----:B------:R-:W-:Y:S01]  /*5280*/  IADD3 R78, PT, PT, -R78, 0x200, R4 ;  /* 0x000002004e4e7810 */ /* 0x000fe20007ffe104 */
[----:B------:R-:W1:Y:S01]  /*5290*/  LDC.64 R70, c[0x0][0x8a8] ;  /* 0x00022a00ff467b82 */ /* 0x000e620000000a00 */
[----:B------:R-:W1:Y:S01]  /*52a0*/  LDCU UR43, c[0x0][0xb0c] ;  /* 0x00016180ff2b77ac */ /* 0x000e620008000800 */
[----:B------:R-:W1:Y:S01]  /*52b0*/  LDCU UR39, c[0x0][0xb30] ;  /* 0x00016600ff2777ac */ /* 0x000e620008000800 */
[----:B------:R-:W1:Y:S01]  /*52c0*/  LDCU.64 UR58, c[0x0][0x888] ;  /* 0x00011100ff3a77ac */ /* 0x000e620008000a00 */
[----:B------:R-:W1:Y:S01]  /*52d0*/  LDCU.64 UR40, c[0x0][0xb28] ;  /* 0x00016500ff2877ac */ /* 0x000e620008000a00 */
[----:B------:R-:W1:Y:S01]  /*52e0*/  LDCU.128 UR52, c[0x0][0xb10] ;  /* 0x00016200ff3477ac */ /* 0x000e620008000c00 */
[----:B------:R-:W1:Y:S01]  /*52f0*/  LDCU UR49, c[0x0][0x374] ;  /* 0x00006e80ff3177ac */ /* 0x000e620008000800 */
[----:B------:R-:W-:Y:S01]  /*5300*/  UIADD3 UR56, UPT, UPT, UR44, 0x200, URZ ;  /* 0x000002002c387890 */ /* 0x000fe2000fffe0ff */
[----:B---3--:R-:W-:-:S11]  /*5310*/  IMAD.IADD R37, R0, 0x1, R37 ;  /* 0x0000000100257824 */ /* 0x008fd600078e0225 */
.L_x_111:
[----:B------:R-:W-:Y:S02]  /*5320*/  LEA R3, R82, UR44, 0x3 ;  /* 0x0000002c52037c11 */ /* 0x000fe4000f8e18ff */
[----:B------:R-:W-:Y:S02]  /*5330*/  SHF.L.U32 R0, R84, 0x1f, RZ ;  /* 0x0000001f54007819 */ /* 0x000fe400000006ff */
[----:B-1----:R-:W-:Y:S02]  /*5340*/  LEA R4, R82, UR44, 0x4 ;  /* 0x0000002c52047c11 */ /* 0x002fe4000f8e20ff */
[----:B------:R-:W3:Y:S02]  /*5350*/  SYNCS.PHASECHK.TRANS64.TRYWAIT P0, [R3+URZ+0xf0], R0 ;  /* 0x0000f000030075a7 */ /* 0x000ee400080011ff */
[----:B--23--:R-:W-:Y:S05]  /*5360*/  @!P0 BRA `(.L_x_94) ;  /* 0x0000002400988947 */ /* 0x00cfea0003800000 */
.L_x_161:
[----:B------:R-:W1:Y:S01]  /*5370*/  LDS.128 R4, [R4+0x180] ;  /* 0x0001800004047984 */ /* 0x000e620000000c00 */
[----:B------:R-:W-:Y:S01]  /*5380*/  UISETP.GE.AND UP0, UPT, UR42, 0x1, UPT ;  /* 0x000000012a00788c */ /* 0x000fe2000bf06270 */
[----:B------:R-:W-:Y:S01]  /*5390*/  @!PT LDS RZ, [RZ] ;  /* 0x00000000fffff984 */ /* 0x000fe20000000800 */
[----:B------:R-:W-:Y:S01]  /*53a0*/  @!PT LDS RZ, [RZ] ;  /* 0x00000000fffff984 */ /* 0x000fe20000000800 */
[----:B------:R-:W-:Y:S01]  /*53b0*/  @!PT LDS RZ, [RZ] ;  /* 0x00000000fffff984 */ /* 0x000fe20000000800 */
[----:B------:R-:W-:Y:S01]  /*53c0*/  @!PT LDS RZ, [RZ] ;  /* 0x00000000fffff984 */ /* 0x000fe20000000800 */
[----:B------:R2:W-:Y:S06]  /*53d0*/  MEMBAR.ALL.CTA ;  /* 0x0000000000007992 */ /* 0x0005ec0000008000 */
[----:B--2---:R-:W2:Y:S01]  /*53e0*/  FENCE.VIEW.ASYNC.S ;  /* 0x00000000000073c6 */ /* 0x004ea20000000000 */
[----:B-1----:R-:W-:Y:S11]  /*53f0*/  LOP3.LUT P0, RZ, R6, 0x1, RZ, 0xc0, !PT ;  /* 0x0000000106ff7812 */ /* 0x002ff6000780c0ff */
[----:B------:R-:W-:Y:S02]  /*5400*/  @!UPT UIADD3 URZ, UPT, UPT, URZ, URZ, URZ ;  /* 0x000000fffffff290 */ /* 0x000fe4000fffe0ff */
[----:B--2---:R-:W-:Y:S01]  /*5410*/  VOTEU.ANY UP1, P0 ;  /* 0x0000000000ff7886 */ /* 0x004fe20000020100 */
[----:B------:R-:W-:Y:S01]  /*5420*/  PLOP3.LUT P0, PT, PT, PT, UP1, 0x80, 0x8 ;  /* 0x000000000008781c */ /* 0x000fe20003f0f018 */
[----:B------:R-:W-:Y:S11]  /*5430*/  UP2UR UR47, UPR, URZ, 0x2 ;  /* 0x00000002ff2f7883 */ /* 0x000ff60008000000 */
[----:B------:R-:W-:Y:S01]  /*5440*/  @!UPT UIADD3 URZ, UPT, UPT, URZ, URZ, URZ ;  /* 0x000000fffffff290 */ /* 0x000fe2000fffe0ff */
[----:B---3--:R-:W-:Y:S02]  /*5450*/  @P0 SHF.R.U32.HI R0, RZ, 0x10, R5 ;  /* 0x00000010ff000819 */ /* 0x008fe40000011605 */
        /* <DEDUP_REMOVED lines=12> */
[----:B------:R-:W2:Y:S01]  /*5520*/  LDCU UR12, c[0x0][0xb20] ;  /* 0x00016400ff0c77ac */ /* 0x000ea20008000800 */
[----:B------:R-:W-:Y:S02]  /*5530*/  UIMAD.WIDE.U32 UR4, UR49, UR55, URZ ;  /* 0x00000037310472a5 */ /* 0x000fe4000f8e00ff */
[----:B------:R-:W-:Y:S02]  /*5540*/  UIMAD.WIDE.U32 UR6, UR50, UR52, URZ ;  /* 0x00000034320672a5 */ /* 0x000fe4000f8e00ff */
[----:B------:R-:W-:Y:S02]  /*5550*/  UISETP.NE.AND UP0, UPT, UR54, 0x1, UPT ;  /* 0x000000013600788c */ /* 0x000fe4000bf05270 */
[----:B------:R-:W-:Y:S02]  /*5560*/  UIMAD.WIDE.U32 UR8, UR37, UR55, URZ ;  /* 0x00000037250872a5 */ /* 0x000fe4000f8e00ff */
[----:B------:R-:W-:Y:S02]  /*5570*/  UIMAD.WIDE.U32 UR10, UR38, UR52, URZ ;  /* 0x00000034260a72a5 */ /* 0x000fe4000f8e00ff */
[----:B------:R-:W-:Y:S02]  /*5580*/  UISETP.NE.AND UP1, UPT, UR43, 0x1, UPT ;  /* 0x000000012b00788c */ /* 0x000fe4000bf25270 */
[----:B------:R-:W-:Y:S01]  /*5590*/  UISETP.NE.AND UP2, UPT, UR42, 0x1, UPT ;  /* 0x000000012a00788c */ /* 0x000fe2000bf45270 */
[----:B------:R-:W-:Y:S02]  /*55a0*/  UMOV UR4, UR5 ;  /* 0x0000000500047c82 */ /* 0x000fe40008000000 */
[----:B--2---:R-:W-:Y:S03]  /*55b0*/  USHF.R.U32.HI UR5, URZ, UR12, UR4 ;  /* 0x0000000cff057299 */ /* 0x004fe60008011604 */
[----:B------:R-:W-:Y:S02]  /*55c0*/  UMOV UR4, UR7 ;  /* 0x0000000700047c82 */ /* 0x000fe40008000000 */
[----:B------:R-:W-:Y:S02]  /*55d0*/  USHF.R.U32.HI UR7, URZ, UR53, UR4 ;  /* 0x00000035ff077299 */ /* 0x000fe40008011604 */
[----:B------:R-:W-:Y:S02]  /*55e0*/  USEL UR4, UR49, UR5, !UP0 ;  /* 0x0000000531047287 */ /* 0x000fe4000c000000 */
[----:B------:R-:W-:Y:S01]  /*55f0*/  USEL UR7, UR50, UR7, !UP1 ;  /* 0x0000000732077287 */ /* 0x000fe2000c800000 */
[----:B------:R-:W-:Y:S01]  /*5600*/  UMOV UR5, UR9 ;  /* 0x0000000900057c82 */ /* 0x000fe20008000000 */
[----:B------:R-:W-:Y:S02]  /*5610*/  UIMAD.WIDE.U32 UR8, UR4, UR40, URZ ;  /* 0x00000028040872a5 */ /* 0x000fe4000f8e00ff */
[----:B------:R-:W-:Y:S03]  /*5620*/  USHF.R.U32.HI UR6, URZ, UR12, UR5 ;  /* 0x0000000cff067299 */ /* 0x000fe60008011605 */
[----:B------:R-:W-:Y:S01]  /*5630*/  UMOV UR5, UR11 ;  /* 0x0000000b00057c82 */ /* 0x000fe20008000000 */
[----:B------:R-:W-:Y:S02]  /*5640*/  UIMAD.WIDE.U32 UR10, UR7, UR40, URZ ;  /* 0x00000028070a72a5 */ /* 0x000fe4000f8e00ff */
[----:B------:R-:W-:Y:S02]  /*5650*/  USHF.R.U32.HI UR12, URZ, UR53, UR5 ;  /* 0x00000035ff0c7299 */ /* 0x000fe40008011605 */
[----:B------:R-:W-:Y:S01]  /*5660*/  USEL UR6, UR37, UR6, !UP0 ;  /* 0x0000000625067287 */ /* 0x000fe2000c000000 */
[----:B------:R-:W-:Y:S02]  /*5670*/  UMOV UR5, UR9 ;  /* 0x0000000900057c82 */ /* 0x000fe40008000000 */
[----:B------:R-:W-:Y:S01]  /*5680*/  UMOV UR10, UR11 ;  /* 0x0000000b000a7c82 */ /* 0x000fe20008000000 */
[----:B------:R-:W-:Y:S02]  /*5690*/  @UP2 USHF.R.U32.HI UR4, URZ, UR41, UR5 ;  /* 0x00000029ff042299 */ /* 0x000fe40008011605 */
[----:B------:R-:W-:Y:S02]  /*56a0*/  @UP2 USHF.R.U32.HI UR7, URZ, UR41, UR10 ;  /* 0x00000029ff072299 */ /* 0x000fe4000801160a */
[----:B------:R-:W-:Y:S02]  /*56b0*/  UIMAD UR4, UR42, UR4, URZ ;  /* 0x000000042a0472a4 */ /* 0x000fe4000f8e02ff */
[----:B------:R-:W-:Y:S02]  /*56c0*/  UIMAD.WIDE.U32 UR10, UR6, UR40, URZ ;  /* 0x00000028060a72a5 */ /* 0x000fe4000f8e00ff */
[----:B------:R-:W-:Y:S02]  /*56d0*/  USEL UR5, UR38, UR12, !UP1 ;  /* 0x0000000c26057287 */ /* 0x000fe4000c800000 */
[----:B------:R-:W-:Y:S02]  /*56e0*/  UIMAD UR8, UR42, UR7, URZ ;  /* 0x000000072a0872a4 */ /* 0x000fe4000f8e02ff */
[----:B------:R-:W-:Y:S03]  /*56f0*/  UISETP.GE.AND UP0, UPT, UR6, UR4, UPT ;  /* 0x000000040600728c */ /* 0x000fe6000bf06270 */
[----:B------:R-:W-:Y:S01]  /*5700*/  UMOV UR4, UR11 ;  /* 0x0000000b00047c82 */ /* 0x000fe20008000000 */
[----:B------:R-:W-:Y:S02]  /*5710*/  UISETP.GE.OR UP0, UPT, UR5, UR8, UP0 ;  /* 0x000000080500728c */ /* 0x000fe40008706670 */
[----:B------:R-:W-:Y:S02]  /*5720*/  USHF.R.U32.HI UR4, URZ, UR41, UR4 ;  /* 0x00000029ff047299 */ /* 0x000fe40008011604 */
[----:B------:R-:W-:Y:S02]  /*5730*/  UIMAD.WIDE.U32 UR8, UR5, UR40, URZ ;  /* 0x00000028050872a5 */ /* 0x000fe4000f8e00ff */
[----:B------:R-:W-:Y:S02]  /*5740*/  USEL UR11, UR6, UR4, !UP2 ;  /* 0x00000004060b7287 */ /* 0x000fe4000d000000 */
[----:B------:R-:W-:Y:S02]  /*5750*/  UIADD3 UR8, UPT, UPT, -UR5, URZ, URZ ;  /* 0x000000ff05087290 */ /* 0x000fe4000fffe1ff */
[----:B------:R-:W-:Y:S01]  /*5760*/  UIADD3 UR10, UPT, UPT, -UR11, URZ, URZ ;  /* 0x000000ff0b0a7290 */ /* 0x000fe2000fffe1ff */
[----:B------:R-:W-:Y:S01]  /*5770*/  @!UP0 UMOV UR4, UR9 ;  /* 0x0000000900048c82 */ /* 0x000fe20008000000 */
[----:B------:R-:W-:Y:S02]  /*5780*/  UIADD3 UR9, UPT, UPT, -UR6, URZ, URZ ;  /* 0x000000ff06097290 */ /* 0x000fe4000fffe1ff */
[----:B------:R-:W-:Y:S02]  /*5790*/  @!UP0 USHF.R.U32.HI UR4, URZ, UR41, UR4 ;  /* 0x00000029ff048299 */ /* 0x000fe40008011604 */
[----:B------:R-:W-:Y:S02]  /*57a0*/  UIMAD UR10, UR42, UR10, UR6 ;  /* 0x0000000a2a0a72a4 */ /* 0x000fe4000f8e0206 */
[----:B------:R-:W-:Y:S04]  /*57b0*/  @!UP0 USEL UR4, UR5, UR4, !UP2 ;  /* 0x0000000405048287 */ /* 0x000fe8000d000000 */
[----:B------:R-:W-:Y:S02]  /*57c0*/  @!UP0 UIMAD UR10, UR7, UR10, UR4 ;  /* 0x0000000a070a82a4 */ /* 0x000fe4000f8e0204 */
[----:B------:R-:W-:Y:S02]  /*57d0*/  @!UP0 UIADD3 UR11, UPT, UPT, UR11, -UR4, URZ ;  /* 0x800000040b0b8290 */ /* 0x000fe4000fffe0ff */
[----:B------:R-:W-:Y:S02]  /*57e0*/  UIMAD UR7, UR43, UR8, UR38 ;  /* 0x000000082b0772a4 */ /* 0x000fe4000f8e0226 */
[----:B------:R-:W-:Y:S02]  /*57f0*/  @!UP0 UIMAD UR6, UR11, UR42, UR5 ;  /* 0x0000002a0b0682a4 */ /* 0x000fe4000f8e0205 */
[----:B------:R-:W-:Y:S01]  /*5800*/  UIMAD UR4, UR54, UR9, UR37 ;  /* 0x00000009360472a4 */ /* 0x000fe2000f8e0225 */
[----:B------:R-:W-:Y:S02]  /*5810*/  @!UP0 UMOV UR5, UR10 ;  /* 0x0000000a00058c82 */ /* 0x000fe40008000000 */
[----:B------:R-:W-:Y:S02]  /*5820*/  UIMAD UR38, UR5, UR43, UR7 ;  /* 0x0000002b052672a4 */ /* 0x000fe4000f8e0207 */
[----:B------:R-:W-:Y:S11]  /*5830*/  UIMAD UR37, UR6, UR54, UR4 ;  /* 0x00000036062572a4 */ /* 0x000ff6000f8e0204 */
[----:B------:R-:W-:Y:S01]  /*5840*/  @!UPT UIADD3 URZ, UPT, UPT, URZ, URZ, URZ ;  /* 0x000000fffffff290 */ /* 0x000fe2000fffe0ff */
.L_x_95:
[----:B------:R-:W-:Y:S01]  /*5850*/  UISETP.NE.AND UP0, UPT, UR39, 0x1, UPT ;  /* 0x000000012700788c */ /* 0x000fe2000bf05270 */
[----:B------:R-:W-:Y:S10]  /*5860*/  IADD3 R82, PT, PT, R82, 0x1, RZ ;  /* 0x0000000152527810 */ /* 0x000ff40007ffe0ff */
[----:B------:R-:W2:Y:S01]  /*5870*/  @!UP0 LDCU.128 UR12, c[0x0][0xb10] ;  /* 0x00016200ff0c87ac */ /* 0x000ea20008000c00 */
[----:B------:R-:W3:Y:S01]  /*5880*/  @!UP0 LDCU UR5, c[0x0][0xb0c] ;  /* 0x00016180ff0587ac */ /* 0x000ee20008000800 */
[----:B------:R-:W4:Y:S01]  /*5890*/  @!UP0 LDCU UR10, c[0x0][0xb20] ;  /* 0x00016400ff0a87ac */ /* 0x000f220008000800 */
[----:B--2---:R-:W-:Y:S02]  /*58a0*/  UIMAD.WIDE.U32 UR8, UR38, UR12, URZ ;  /* 0x0000000c260872a5 */ /* 0x004fe4000f8e00ff */
[----:B------:R-:W-:Y:S02]  /*58b0*/  UIMAD.WIDE.U32 UR6, UR37, UR15, URZ ;  /* 0x0000000f250672a5 */ /* 0x000fe4000f8e00ff */
[----:B------:R-:W-:Y:S03]  /*58c0*/  @!UP0 UISETP.NE.AND UP1, UPT, UR14, 0x1, UPT ;  /* 0x000000010e00888c */ /* 0x000fe6000bf25270 */
[----:B------:R-:W-:Y:S01]  /*58d0*/  @!UP0 UMOV UR4, UR9 ;  /* 0x0000000900048c82 */ /* 0x000fe20008000000 */
[----:B---3--:R-:W-:Y:S02]  /*58e0*/  @!UP0 UISETP.NE.AND UP2, UPT, UR5, 0x1, UPT ;  /* 0x000000010500888c */ /* 0x008fe4000bf45270 */
[----:B------:R-:W-:Y:S01]  /*58f0*/  @!UP0 USHF.R.U32.HI UR4, URZ, UR13, UR4 ;  /* 0x0000000dff048299 */ /* 0x000fe20008011604 */
[----:B------:R-:W-:Y:S02]  /*5900*/  @!UP0 UMOV UR6, UR7 ;  /* 0x0000000700068c82 */ /* 0x000fe40008000000 */
[----:B----4-:R-:W-:Y:S02]  /*5910*/  @!UP0 USHF.R.U32.HI UR6, URZ, UR10, UR6 ;  /* 0x0000000aff068299 */ /* 0x010fe40008011606 */
[----:B------:R-:W-:Y:S02]  /*5920*/  @!UP0 USEL UR7, UR38, UR4, !UP2 ;  /* 0x0000000426078287 */ /* 0x000fe4000d000000 */
[----:B------:R-:W-:Y:S04]  /*5930*/  @!UP0 USEL UR6, UR37, UR6, !UP1 ;  /* 0x0000000625068287 */ /* 0x000fe8000c800000 */
[----:B------:R-:W-:Y:S02]  /*5940*/  @!UP0 UIADD3 UR4, UPT, UPT, -UR7, UR6, URZ ;  /* 0x0000000607048290 */ /* 0x000fe4000fffe1ff */
[----:B------:R-:W-:Y:S02]  /*5950*/  @!UP0 UIADD3 UR6, UPT, UPT, UR7, -UR6, URZ ;  /* 0x8000000607068290 */ /* 0x000fe4000fffe0ff */
[----:B------:R-:W-:Y:S02]  /*5960*/  @!UP0 UIMAD UR38, UR4, UR5, UR38 ;  /* 0x00000005042682a4 */ /* 0x000fe4000f8e0226 */
[----:B------:R-:W-:Y:S02]  /*5970*/  @!UP0 UIMAD UR37, UR6, UR14, UR37 ;  /* 0x0000000e062582a4 */ /* 0x000fe4000f8e0225 */
[----:B------:R-:W-:Y:S09]  /*5980*/  ULOP3.LUT UP0, URZ, UR56, 0x1b0, URZ, 0xc0, !UPT ;  /* 0x000001b038ff7892 */ /* 0x000ff2000f80c0ff */
[----:B------:R-:W-:Y:S05]  /*5990*/  BRA.U !UP0, `(.L_x_96) ;  /* 0x0000000108407547 */ /* 0x000fea000b800000 */
[----:B------:R-:W2:Y:S01]  /*59a0*/  LDCU.64 UR8, c[0x4][0x80] ;  /* 0x01001000ff0877ac */ /* 0x000ea20008000a00 */
[----:B------:R-:W-:Y:S01]  /*59b0*/  MOV R3, 0x0 ;  /* 0x0000000000037802 */ /* 0x000fe20000000f00 */
[----:B------:R-:W-:Y:S02]  /*59c0*/  HFMA2 R12, -RZ, RZ, 0, 5.9604644775390625e-08 ;  /* 0x00000001ff0c7431 */ /* 0x000fe400000001ff */
[----:B------:R-:W-:Y:S02]  /*59d0*/  IMAD.MOV.U32 R8, RZ, RZ, 0x70 ;  /* 0x00000070ff087424 */ /* 0x000fe400078e00ff */
[----:B------:R-:W-:Y:S01]  /*59e0*/  IMAD.MOV.U32 R13, RZ, RZ, RZ ;  /* 0x000000ffff0d7224 */ /* 0x000fe200078e00ff */
[----:B------:R-:W3:Y:S01]  /*59f0*/  LDCU.64 UR6, c[0x4][0x88] ;  /* 0x01001100ff0677ac */ /* 0x000ee20008000a00 */
[----:B------:R-:W4:Y:S01]  /*5a00*/  LDC.64 R2, c[0x4][R3] ;  /* 0x0100000003027b82 */ /* 0x000f220000000a00 */
[----:B------:R-:W1:Y:S01]  /*5a10*/  LDCU.64 UR4, c[0x4][0x8] ;  /* 0x01000100ff0477ac */ /* 0x000e620008000a00 */
[----:B--2---:R-:W-:Y:S01]  /*5a20*/  MOV R5, UR9 ;  /* 0x0000000900057c02 */ /* 0x004fe20008000f00 */
[----:B------:R-:W-:Y:S01]  /*5a30*/  IMAD.U32 R4, RZ, RZ, UR8 ;  /* 0x00000008ff047e24 */ /* 0x000fe2000f8e00ff */
[----:B---3--:R-:W-:Y:S01]  /*5a40*/  MOV R7, UR7 ;  /* 0x0000000700077c02 */ /* 0x008fe20008000f00 */
[----:B------:R-:W-:Y:S01]  /*5a50*/  IMAD.U32 R6, RZ, RZ, UR6 ;  /* 0x00000006ff067e24 */ /* 0x000fe2000f8e00ff */
[----:B-1----:R-:W-:Y:S01]  /*5a60*/  MOV R11, UR5 ;  /* 0x00000005000b7c02 */ /* 0x002fe20008000f00 */
[----:B------:R-:W-:Y:S02]  /*5a70*/  IMAD.U32 R10, RZ, RZ, UR4 ;  /* 0x00000004ff0a7e24 */ /* 0x000fe4000f8e00ff */
[----:B------:R-:W-:Y:S07]  /*5a80*/  LEPC R20, `(.L_x_96) ;  /* 0x000000001014794e */ /* 0x000fee0000000000 */
[----:B----45:R-:W-:Y:S05]  /*5a90*/  CALL.ABS.NOINC R2 ;  /* 0x0000000002007343 */ /* 0x030fea0003c00000 */
.L_x_96:
[----:B------:R-:W-:Y:S01]  /*5aa0*/  LOP3.LUT P0, RZ, R86, 0x1b0, RZ, 0xc0, !PT ;  /* 0x000001b056ff7812 */ /* 0x000fe2000780c0ff */
[----:B------:R-:W-:Y:S11]  /*5ab0*/  BSSY.RECONVERGENT B6, `(.L_x_97) ;  /* 0x0000013000067945 */ /* 0x000ff60003800200 */
[----:B------:R-:W-:Y:S01]  /*5ac0*/  @!UPT UIADD3 URZ, UPT, UPT, URZ, URZ, URZ ;  /* 0x000000fffffff290 */ /* 0x000fe2000fffe0ff */
[----:B------:R-:W-:Y:S05]  /*5ad0*/  @!P0 BRA `(.L_x_98) ;  /* 0x0000000000408947 */ /* 0x000fea0003800000 */
        /* <DEDUP_REMOVED lines=16> */
.L_x_98:
[----:B------:R-:W-:Y:S05]  /*5be0*/  BSYNC.RECONVERGENT B6 ;  /* 0x0000000000067941 */ /* 0x000fea0003800200 */
.L_x_97:
[----:B------:R-:W-:Y:S01]  /*5bf0*/  ISETP.NE.U32.AND P3, PT, R76, RZ, PT ;  /* 0x000000ff4c00720c */ /* 0x000fe20003f65070 */
[----:B------:R-:W-:Y:S01]  /*5c00*/  UISETP.NE.AND UP1, UPT, UR61, URZ, UPT ;  /* 0x000000ff3d00728c */ /* 0x000fe2000bf25270 */
[----:B------:R-:W-:Y:S02]  /*5c10*/  ISETP.NE.U32.AND P4, PT, R72, RZ, PT ;  /* 0x000000ff4800720c */ /* 0x000fe40003f85070 */
[----:B------:R-:W-:Y:S02]  /*5c20*/  ISETP.NE.AND.EX P3, PT, R77, RZ, PT, P3 ;  /* 0x000000ff4d00720c */ /* 0x000fe40003f65330 */
[----:B------:R-:W-:Y:S02]  /*5c30*/  PLOP3.LUT P1, PT, PT, PT, PT, 0x8, 0x80 ;  /* 0x000000000080781c */ /* 0x000fe40003f2e170 */
[----:B------:R-:W-:Y:S02]  /*5c40*/  PLOP3.LUT P0, PT, PT, PT, UP1, 0x80, 0x8 ;  /* 0x000000000008781c */ /* 0x000fe40003f0f018 */
[----:B------:R-:W-:Y:S02]  /*5c50*/  ISETP.NE.AND.EX P4, PT, R73, RZ, PT, P4 ;  /* 0x000000ff4900720c */ /* 0x000fe40003f85340 */
[----:B------:R-:W2:Y:S09]  /*5c60*/  @UP1 LDCU.64 UR4, c[0x0][0x888] ;  /* 0x00011100ff0417ac */ /* 0x000eb20008000a00 */
[----:B------:R-:W-:Y:S01]  /*5c70*/  @P0 PLOP3.LUT P1, PT, P3, PT, PT, 0x80, 0x8 ;  /* 0x000000000008081c */ /* 0x000fe20001f2f070 */
[----:B--2---:R-:W-:Y:S04]  /*5c80*/  @UP1 UISETP.NE.U32.AND UP0, UPT, UR4, URZ, UPT ;  /* 0x000000ff0400128c */ /* 0x004fe8000bf05070 */
[----:B------:R-:W-:Y:S04]  /*5c90*/  @UP1 UISETP.NE.AND.EX UP0, UPT, UR5, URZ, UPT, UP0 ;  /* 0x000000ff0500128c */ /* 0x000fe8000bf05300 */
[----:B------:R-:W-:Y:S01]  /*5ca0*/  @UP1 USEL UR4, URZ, 0xffffffff, UP0 ;  /* 0xffffffffff041887 */ /* 0x000fe20008000000 */
[----:B------:R-:W-:Y:S11]  /*5cb0*/  @!P3 BRA `(.L_x_99) ;  /* 0x000000000030b947 */ /* 0x000ff60003800000 */
[----:B------:R-:W-:Y:S01]  /*5cc0*/  ISETP.NE.U32.AND P2, PT, R74, RZ, PT ;  /* 0x000000ff4a00720c */ /* 0x000fe20003f45070 */
[----:B------:R-:W2:Y:S01]  /*5cd0*/  LDCU.64 UR6, c[0x0][0x358] ;  /* 0x00006b00ff0677ac */ /* 0x000ea20008000a00 */
[----:B------:R-:W-:Y:S02]  /*5ce0*/  IMAD.MOV.U32 R80, RZ, RZ, 0x1 ;  /* 0x00000001ff507424 */ /* 0x000fe400078e00ff */
[----:B------:R-:W-:Y:S11]  /*5cf0*/  ISETP.NE.AND.EX P2, PT, R75, RZ, PT, P2 ;  /* 0x000000ff4b00720c */ /* 0x000ff60003f45320 */
[----:B------:R-:W-:Y:S02]  /*5d00*/  @!UPT UIADD3 URZ, UPT, UPT, URZ, URZ, URZ ;  /* 0x000000fffffff290 */ /* 0x000fe4000fffe0ff */
[----:B------:R-:W3:Y:S01]  /*5d10*/  @P2 LDC.64 R2, c[0x0][0x888] ;  /* 0x00022200ff022b82 */ /* 0x000ee20000000a00 */
[----:B-1----:R-:W-:Y:S04]  /*5d20*/  @P2 IMAD R0, R76, UR36, RZ ;  /* 0x000000244c002c24 */ /* 0x002fe8000f8e02ff */
[----:B---3--:R-:W-:Y:S04]  /*5d30*/  @P2 IMAD.WIDE R2, R0, 0x4, R2 ;  /* 0x0000000400022825 */ /* 0x008fe800078e0202 */
[----:B------:R-:W-:Y:S01]  /*5d40*/  HFMA2 R0, -RZ, RZ, 0, 5.9604644775390625e-08 ;  /* 0x00000001ff007431 */ /* 0x000fe200000001ff */
[----:B--2--5:R2:W5:Y:S04]  /*5d50*/  @P2 LDG.E R39, desc[UR6][R2.64] ;  /* 0x0000000602272981 */ /* 0x024568000c1e1900 */
[----:B------:R-:W-:Y:S01]  /*5d60*/  @!P2 PRMT R80, R0, 0x7610, R80 ;  /* 0x000076100050a816 */ /* 0x000fe20000000050 */
[----:B--2---:R-:W3:Y:S06]  /*5d70*/  @!P2 LDC R39, c[0x0][0x880] ;  /* 0x00022000ff27ab82 */ /* 0x004eec0000000800 */
.L_x_99:
[----:B------:R-:W-:Y:S05]  /*5d80*/  @!P4 BRA `(.L_x_100) ;  /* 0x000000000024c947 */ /* 0x000fea0003800000 */
[----:B------:R-:W-:Y:S01]  /*5d90*/  ISETP.NE.U32.AND P2, PT, R70, RZ, PT ;  /* 0x000000ff4600720c */ /* 0x000fe20003f45070 */
[----:B------:R-:W2:Y:S03]  /*5da0*/  LDCU.64 UR6, c[0x0][0x358] ;  /* 0x00006b00ff0677ac */ /* 0x000ea60008000a00 */
[----:B------:R-:W-:Y:S11]  /*5db0*/  ISETP.NE.AND.EX P2, PT, R71, RZ, PT, P2 ;  /* 0x000000ff4700720c */ /* 0x000ff60003f45320 */
[----:B------:R-:W-:Y:S02]  /*5dc0*/  @!UPT UIADD3 URZ, UPT, UPT, URZ, URZ, URZ ;  /* 0x000000fffffff290 */ /* 0x000fe4000fffe0ff */
[----:B------:R-:W4:Y:S01]  /*5dd0*/  @P2 LDC.64 R2, c[0x0][0x8a8] ;  /* 0x00022a00ff022b82 */ /* 0x000f220000000a00 */
[----:B-1----:R-:W-:Y:S04]  /*5de0*/  @P2 IMAD R0, R72, UR36, RZ ;  /* 0x0000002448002c24 */ /* 0x002fe8000f8e02ff */
[----:B----4-:R-:W-:Y:S05]  /*5df0*/  @P2 IMAD.WIDE R2, R0, 0x4, R2 ;  /* 0x0000000400022825 */ /* 0x010fea00078e0202 */
[----:B--2--5:R2:W5:Y:S02]  /*5e00*/  @P2 LDG.E R38, desc[UR6][R2.64] ;  /* 0x0000000602262981 */ /* 0x024564000c1e1900 */
[----:B--2---:R-:W4:Y:S02]  /*5e10*/  @!P2 LDC R38, c[0x0][0x8a0] ;  /* 0x00022800ff26ab82 */ /* 0x004f240000000800 */
.L_x_100:
[----:B---3-5:R-:W-:Y:S01]  /*5e20*/  @P0 ISETP.NE.AND P4, PT, R39, RZ, PT ;  /* 0x000000ff2700020c */ /* 0x028fe20003f85270 */
[----:B-1----:R-:W-:Y:S01]  /*5e30*/  IMAD.U32 R0, RZ, RZ, UR4 ;  /* 0x00000004ff007e24 */ /* 0x002fe2000f8e00ff */
[----:B------:R-:W-:Y:S01]  /*5e40*/  @P0 LOP3.LUT P2, RZ, R80, 0xff, RZ, 0xc0, !PT ;  /* 0x000000ff50ff0812 */ /* 0x000fe2000784c0ff */
[----:B------:R-:W-:Y:S01]  /*5e50*/  BSSY B1, `(.L_x_101) ;  /* 0x0000039000017945 */ /* 0x000fe20003800000 */
[----:B------:R-:W-:Y:S02]  /*5e60*/  @P0 SEL R2, RZ, 0xffffffff, P4 ;  /* 0xffffffffff020807 */ /* 0x000fe40002000000 */
[----:B------:R-:W-:Y:S02]  /*5e70*/  CS2R R46, SRZ ;  /* 0x00000000002e7805 */ /* 0x000fe4000001ff00 */
[----:B------:R-:W-:Y:S02]  /*5e80*/  LEA R16, R36, UR44, 0x3 ;  /* 0x0000002c24107c11 */ /* 0x000fe4000f8e18ff */
[----:B------:R-:W-:Y:S02]  /*5e90*/  CS2R R44, SRZ ;  /* 0x00000000002c7805 */ /* 0x000fe4000001ff00 */
[----:B------:R-:W-:Y:S02]  /*5ea0*/  @P1 SEL R2, R0, R2, !P2 ;  /* 0x0000000200021207 */ /* 0x000fe40005000000 */
[----:B------:R-:W-:Y:S02]  /*5eb0*/  CS2R R42, SRZ ;  /* 0x00000000002a7805 */ /* 0x000fe4000001ff00 */
[----:B------:R-:W-:Y:S02]  /*5ec0*/  SHF.L.U32 R3, R85, 0x1f, RZ ;  /* 0x0000001f55037819 */ /* 0x000fe400000006ff */
[----:B------:R-:W-:Y:S02]  /*5ed0*/  CS2R R40, SRZ ;  /* 0x0000000000287805 */ /* 0x000fe4000001ff00 */
[----:B------:R-:W-:Y:S02]  /*5ee0*/  @P0 LOP3.LUT R2, R2, 0x1, RZ, 0xc0, !PT ;  /* 0x0000000102020812 */ /* 0x000fe400078ec0ff */
[----:B------:R-:W-:Y:S02]  /*5ef0*/  PLOP3.LUT P5, PT, PT, PT, PT, 0x8, 0x80 ;  /* 0x000000000080781c */ /* 0x000fe40003fae170 */
[----:B------:R-:W-:Y:S02]  /*5f00*/  ISETP.NE.U32.OR P1, PT, R2, 0x1, !P0 ;  /* 0x000000010200780c */ /* 0x000fe40004725470 */
[----:B------:R-:W-:Y:S11]  /*5f10*/  LEA.HI R2, R36, R36, RZ, 0x1 ;  /* 0x0000002424027211 */ /* 0x000ff600078f08ff */
[----:B------:R-:W-:Y:S04]  /*5f20*/  @P1 SHF.L.U32 R0, R83, 0x1f, RZ ;  /* 0x0000001f53001819 */ /* 0x000fe800000006ff */
[----:B------:R1:W2:Y:S01]  /*5f30*/  @P1 SYNCS.PHASECHK.TRANS64.TRYWAIT P0, [UR44+0xd0], R0 ;  /* 0x0000d000ff0015a7 */ /* 0x0002a2000800112c */
[----:B------:R3:W3:Y:S01]  /*5f40*/  SYNCS.PHASECHK.TRANS64.TRYWAIT P4, [R16+URZ+0x110], R3 ;  /* 0x00011003100075a7 */ /* 0x0006e200080811ff */
[C---:B-1----:R-:W-:Y:S01]  /*5f50*/  IMAD.SHL.U32 R0, R2.reuse, 0x20, RZ ;  /* 0x0000002002007824 */ /* 0x042fe200078e00ff */
[----:B------:R-:W-:Y:S04]  /*5f60*/  LOP3.LUT R2, R2, 0xffe, RZ, 0xc0, !PT ;  /* 0x00000ffe02027812 */ /* 0x000fe800078ec0ff */
[----:B------:R-:W-:Y:S01]  /*5f70*/  LOP3.LUT R0, R0, 0xffffffc0, RZ, 0xc0, !PT ;  /* 0xffffffc000007812 */ /* 0x000fe200078ec0ff */
[----:B------:R-:W-:Y:S04]  /*5f80*/  IMAD.IADD R2, R36, 0x1, -R2 ;  /* 0x0000000124027824 */ /* 0x000fe800078e0a02 */
[----:B------:R-:W-:Y:S04]  /*5f90*/  IMAD.IADD R0, R37, 0x1, R0 ;  /* 0x0000000125007824 */ /* 0x000fe800078e0200 */
[----:B------:R-:W-:Y:S01]  /*5fa0*/  IMAD R2, R2, 0x100000, R0 ;  /* 0x0010000002027824 */ /* 0x000fe200078e0200 */
[----:B--2---:R-:W-:Y:S01]  /*5fb0*/  @P1 PLOP3.LUT P5, PT, P0, PT, PT, 0x8, 0x80 ;  /* 0x000000000080181c */ /* 0x004fe200007ae170 */
[----:B------:R-:W-:Y:S01]  /*5fc0*/  @!UPT UIADD3 URZ, UPT, UPT, URZ, URZ, URZ ;  /* 0x000000fffffff290 */ /* 0x000fe2000fffe0ff */
[----:B---3--:R-:W-:Y:S11]  /*5fd0*/  @!P1 BRA `(.L_x_102) ;  /* 0x0000000000809947 */ /* 0x008ff60003800000 */
[----:B------:R-:W-:Y:S01]  /*5fe0*/  ISETP.NE.U32.AND P0, PT, RZ, UR58, PT ;  /* 0x0000003aff007c0c */ /* 0x000fe2000bf05070 */
[----:B------:R-:W-:Y:S01]  /*5ff0*/  BSSY B0, `(.L_x_103) ;  /* 0x0000012000007945 */ /* 0x000fe20003800000 */
[----:B------:R-:W-:Y:S02]  /*6000*/  ISETP.NE.AND P2, PT, R39, RZ, PT ;  /* 0x000000ff2700720c */ /* 0x000fe40003f45270 */
[----:B------:R-:W-:Y:S02]  /*6010*/  CS2R R42, SRZ ;  /* 0x00000000002a7805 */ /* 0x000fe4000001ff00 */
[----:B------:R-:W-:Y:S02]  /*6020*/  ISETP.NE.AND.EX P0, PT, RZ, UR59, PT, P0 ;  /* 0x0000003bff007c0c */ /* 0x000fe4000bf05300 */
[----:B------:R-:W-:Y:S02]  /*6030*/  CS2R R40, SRZ ;  /* 0x0000000000287805 */ /* 0x000fe4000001ff00 */
[----:B------:R-:W-:Y:S02]  /*6040*/  LOP3.LUT P1, RZ, R80, 0xff, RZ, 0xc0, !PT ;  /* 0x000000ff50ff7812 */ /* 0x000fe4000782c0ff */
[----:B------:R-:W-:Y:S02]  /*6050*/  CS2R R46, SRZ ;  /* 0x00000000002e7805 */ /* 0x000fe4000001ff00 */
[----:B------:R-:W-:Y:S02]  /*6060*/  SEL R0, RZ, 0xffffffff, P2 ;  /* 0xffffffffff007807 */ /* 0x000fe40001000000 */
[----:B------:R-:W-:Y:S02]  /*6070*/  CS2R R44, SRZ ;  /* 0x00000000002c7805 */ /* 0x000fe4000001ff00 */
[----:B------:R-:W-:Y:S04]  /*6080*/  SEL R4, RZ, 0xffffffff, P0 ;  /* 0xffffffffff047807 */ /* 0x000fe80000000000 */
[----:B------:R-:W-:Y:S04]  /*6090*/  @P3 SEL R0, R4, R0, !P1 ;  /* 0x0000000004003207 */ /* 0x000fe80004800000 */
[----:B------:R-:W-:Y:S04]  /*60a0*/  LOP3.LUT R0, R0, 0x1, RZ, 0xc0, !PT ;  /* 0x0000000100007812 */ /* 0x000fe800078ec0ff */
[----:B------:R-:W-:Y:S01]  /*60b0*/  ISETP.NE.U32.AND P0, PT, R0, 0x1, PT ;  /* 0x000000010000780c */ /* 0x000fe20003f05070 */
[----:B------:R-:W-:Y:S01]  /*60c0*/  @!UPT UIADD3 URZ, UPT, UPT, URZ, URZ, URZ ;  /* 0x000000fffffff290 */ /* 0x000fe2000fffe0ff */
[----:B------:R-:W-:Y:S11]  /*60d0*/  @!P5 BRA `(.L_x_104) ;  /* 0x00000000000cd947 */ /* 0x000ff60003800000 */
[----:B------:R-:W-:Y:S04]  /*60e0*/  SHF.L.U32 R4, R83, 0x1f, RZ ;  /* 0x0000001f53047819 */ /* 0x000fe800000006ff */
[----:B------:R-:W1:Y:S02]  /*60f0*/  SYNCS.PHASECHK.TRANS64.TRYWAIT P1, [UR44+0xd0], R4 ;  /* 0x0000d004ff0075a7 */ /* 0x000e64000802112c */
[----:B-1----:R-:W-:Y:S05]  /*6100*/  @!P1 BRA `(.L_x_105) ;  /* 0x0000001800449947 */ /* 0x002fea0003800000 */
.L_x_104:
[----:B------:R-:W-:Y:S05]  /*6110*/  BSYNC B0 ;  /* 0x0000000000007941 */ /* 0x000fea0003800000 */
.L_x_103:
[----:B------:R2:W3:Y:S01]  /*6120*/  @P0 LDS.128 R40, [R79+UR44+0x200] ;  /* 0x0002002c4f280984 */ /* 0x0004e20008000c00 */
[----:B------:R-:W-:Y:S01]  /*6130*/  UIADD3 UR4, UPT, UPT, UR44, 0xd8, URZ ;  /* 0x000000d82c047890 */ /* 0x000fe2000fffe0ff */
[----:B------:R-:W-:Y:S02]  /*6140*/  LOP3.LUT R83, R83, 0x1, RZ, 0x3c, !PT ;  /* 0x0000000153537812 */ /* 0x000fe400078e3cff */
[----:B------:R2:W1:Y:S01]  /*6150*/  @P0 LDS.128 R44, [R78+0x10] ;  /* 0x000010004e2c0984 */ /* 0x0004620000000c00 */
[----:B------:R-:W-:Y:S01]  /*6160*/  UPRMT UR4, UR48, 0x654, UR4 ;  /* 0x0000065430047896 */ /* 0x000fe20008000004 */
[----:B------:R-:W-:Y:S01]  /*6170*/  @!PT LDS RZ, [RZ] ;  /* 0x00000000fffff984 */ /* 0x000fe20000000800 */
[----:B------:R-:W-:Y:S01]  /*6180*/  @!PT LDS RZ, [RZ] ;  /* 0x00000000fffff984 */ /* 0x000fe20000000800 */
[----:B------:R-:W-:Y:S01]  /*6190*/  @!PT LDS RZ, [RZ] ;  /* 0x00000000fffff984 */ /* 0x000fe20000000800 */
[----:B------:R-:W-:Y:S01]  /*61a0*/  @!PT LDS RZ, [RZ] ;  /* 0x00000000fffff984 */ /* 0x000fe20000000800 */
[----:B------:R5:W-:Y:S06]  /*61b0*/  MEMBAR.ALL.CTA ;  /* 0x0000000000007992 */ /* 0x000bec0000008000 */
[----:B-----5:R-:W5:Y:S02]  /*61c0*/  FENCE.VIEW.ASYNC.S ;  /* 0x00000000000073c6 */ /* 0x020f640000000000 */
[----:B-----5:R-:W-:Y:S03]  /*61d0*/  SYNCS.ARRIVE.TRANS64.RED.A1T0 RZ, [UR4], RZ ;  /* 0x000000ffffff79a7 */ /* 0x020fe60008100404 */
.L_x_102:
[----:B------:R-:W-:Y:S05]  /*61e0*/  BSYNC B1 ;  /* 0x0000000000017941 */ /* 0x000fea0003800000 */
.L_x_101:
[----:B-1----:R-:W-:Y:S04]  /*61f0*/  SHF.R.U32.HI R0, RZ, 0x15, R2 ;  /* 0x00000015ff007819 */ /* 0x002fe80000011602 */
[----:B------:R-:W-:Y:S01]  /*6200*/  LOP3.LUT P0, RZ, R0, 0x3, R81, 0x48, !PT ;  /* 0x0000000300ff7812 */ /* 0x000fe20007804851 */
[----:B------:R-:W-:Y:S01]  /*6210*/  @!UPT UIADD3 URZ, UPT, UPT, URZ, URZ, URZ ;  /* 0x000000fffffff290 */ /* 0x000fe2000fffe0ff */
[----:B------:R-:W-:Y:S11]  /*6220*/  @P4 BRA `(.L_x_106) ;  /* 0x0000000000084947 */ /* 0x000ff60003800000 */
[----:B------:R-:W1:Y:S02]  /*6230*/  SYNCS.PHASECHK.TRANS64.TRYWAIT P1, [R16+URZ+0x110], R3 ;  /* 0x00011003100075a7 */ /* 0x000e6400080211ff */
[----:B-1----:R-:W-:Y:S05]  /*6240*/  @!P1 BRA `(.L_x_107) ;  /* 0x00000018000c9947 */ /* 0x002fea0003800000 */
.L_x_106:
[----:B------:R-:W-:Y:S05]  /*6250*/  @!P0 BRA `(.L_x_108) ;  /* 0x0000000000408947 */ /* 0x000fea0003800000 */
[----:B------:R-:W1:Y:S01]  /*6260*/  LDCU.64 UR8, c[0x4][0x70] ;  /* 0x01000e00ff0877ac */ /* 0x000e620008000a00 */
[----:B------:R-:W-:Y:S01]  /*6270*/  MOV R15, 0x0 ;  /* 0x00000000000f7802 */ /* 0x000fe20000000f00 */
[----:B------:R-:W-:Y:S02]  /*6280*/  HFMA2 R12, -RZ, RZ, 0, 5.9604644775390625e-08 ;  /* 0x00000001ff0c7431 */ /* 0x000fe400000001ff */
[----:B------:R-:W-:Y:S02]  /*6290*/  IMAD.MOV.U32 R8, RZ, RZ, 0x192 ;  /* 0x00000192ff087424 */ /* 0x000fe400078e00ff */
[----:B------:R-:W-:Y:S01]  /*62a0*/  IMAD.MOV.U32 R13, RZ, RZ, RZ ;  /* 0x000000ffff0d7224 */ /* 0x000fe200078e00ff */
[----:B------:R-:W5:Y:S01]  /*62b0*/  LDCU.64 UR6, c[0x4][0x78] ;  /* 0x01000f00ff0677ac */ /* 0x000f620008000a00 */
[----:B------:R-:W2:Y:S01]  /*62c0*/  LDC.64 R14, c[0x4][R15] ;  /* 0x010000000f0e7b82 */ /* 0x000ea20000000a00 */
[----:B------:R-:W3:Y:S01]  /*62d0*/  LDCU.64 UR4, c[0x4][0x10] ;  /* 0x01000200ff0477ac */ /* 0x000ee20008000a00 */
[----:B-1----:R-:W-:Y:S01]  /*62e0*/  MOV R5, UR9 ;  /* 0x0000000900057c02 */ /* 0x002fe20008000f00 */
[----:B------:R-:W-:Y:S01]  /*62f0*/  IMAD.U32 R4, RZ, RZ, UR8 ;  /* 0x00000008ff047e24 */ /* 0x000fe2000f8e00ff */
[----:B-----5:R-:W-:Y:S01]  /*6300*/  MOV R7, UR7 ;  /* 0x0000000700077c02 */ /* 0x020fe20008000f00 */
[----:B------:R-:W-:Y:S01]  /*6310*/  IMAD.U32 R6, RZ, RZ, UR6 ;  /* 0x00000006ff067e24 */ /* 0x000fe2000f8e00ff */
[----:B---3--:R-:W-:Y:S01]  /*6320*/  MOV R11, UR5 ;  /* 0x00000005000b7c02 */ /* 0x008fe20008000f00 */
[----:B------:R-:W-:Y:S02]  /*6330*/  IMAD.U32 R10, RZ, RZ, UR4 ;  /* 0x00000004ff0a7e24 */ /* 0x000fe4000f8e00ff */
[----:B------:R-:W-:Y:S07]  /*6340*/  LEPC R20, `(.L_x_108) ;  /* 0x000000001014794e */ /* 0x000fee0000000000 */
[----:B--2-4-:R-:W-:Y:S05]  /*6350*/  CALL.ABS.NOINC R14 ;  /* 0x000000000e007343 */ /* 0x014fea0003c00000 */
.L_x_108:
[----:B------:R-:W-:Y:S01]  /*6360*/  LOP3.LUT P0, RZ, R69, 0x60, RZ, 0xc0, !PT ;  /* 0x0000006045ff7812 */ /* 0x000fe2000780c0ff */
[----:B------:R-:W-:Y:S05]  /*6370*/  WARPSYNC.ALL ;  /* 0x0000000000007948 */ /* 0x000fea0003800000 */
[----:B---3--:R-:W-:Y:S01]  /*6380*/  IMAD.SHL.U32 R66, R41, 0x100, RZ ;  /* 0x0000010029427824 */ /* 0x008fe200078e00ff */
[----:B------:R-:W-:Y:S01]  /*6390*/  R2UR UR4, R2 ;  /* 0x00000000020472ca */ /* 0x000fe200000e0000 */
[----:B------:R-:W-:Y:S01]  /*63a0*/  IMAD.SHL.U32 R60, R43, 0x100, RZ ;  /* 0x000001002b3c7824 */ /* 0x000fe200078e00ff */
[----:B------:R-:W-:Y:S01]  /*63b0*/  R2UR UR5, R16 ;  /* 0x00000000100572ca */ /* 0x000fe200000e0000 */
[----:B------:R-:W-:Y:S01]  /*63c0*/  IMAD.SHL.U32 R48, R47, 0x100, RZ ;  /* 0x000001002f307824 */ /* 0x000fe200078e00ff */
[C---:B------:R-:W-:Y:S01]  /*63d0*/  SHF.L.U32 R2, R40.reuse, 0x10, RZ ;  /* 0x0000001028027819 */ /* 0x040fe200000006ff */
[----:B------:R-:W-:Y:S01]  /*63e0*/  IMAD.SHL.U32 R54, R45, 0x100, RZ ;  /* 0x000001002d367824 */ /* 0x000fe200078e00ff */
[C---:B------:R-:W-:Y:S01]  /*63f0*/  PRMT R0, R40.reuse, 0x8880, RZ ;  /* 0x0000888028007816 */ /* 0x040fe200000000ff */
[----:B------:R-:W-:Y:S01]  /*6400*/  BSSY.RECONVERGENT B0, `(.L_x_109) ;  /* 0x000009f000007945 */ /* 0x000fe20003800200 */
[----:B------:R-:W-:Y:S02]  /*6410*/  SHF.L.U32 R3, R40, 0x8, RZ ;  /* 0x0000000828037819 */ /* 0x000fe400000006ff */
[----:B------:R-:W-:Y:S02]  /*6420*/  SHF.R.S32.HI R2, RZ, 0x18, R2 ;  /* 0x00000018ff027819 */ /* 0x000fe40000011402 */
[----:B------:R-:W-:Y:S01]  /*6430*/  PRMT R68, R41, 0x8880, RZ ;  /* 0x0000888029447816 */ /* 0x000fe200000000ff */
[----:B------:R-:W-:Y:S01]  /*6440*/  LDTM.16dp32bit_t0_t15.x32 R4, tmem[UR4] ;  /* 0x00000004000479ee */ /* 0x000fe20008a80000 */
[----:B------:R-:W1:Y:S01]  /*6450*/  LDTM.16dp32bit_t16_t31.x32 R4, tmem[UR4+0x20] ;  /* 0x00002004000479ee */ /* 0x000e620008aa0000 */
[----:B------:R-:W-:Y:S01]  /*6460*/  NOP ;  /* 0x0000000000007918 */ /* 0x000fe20000000000 */
[----:B------:R-:W-:Y:S01]  /*6470*/  UIADD3 UR4, UPT, UPT, UR5, 0x130, URZ ;  /* 0x0000013005047890 */ /* 0x000fe2000fffe0ff */
[----:B------:R-:W-:Y:S02]  /*6480*/  SHF.R.S32.HI R40, RZ, 0x18, R40 ;  /* 0x00000018ff287819 */ /* 0x000fe40000011428 */
[C---:B------:R-:W-:Y:S01]  /*6490*/  PRMT R65, R42.reuse, 0x8880, RZ ;  /* 0x000088802a417816 */ /* 0x040fe200000000ff */
[----:B------:R-:W-:Y:S01]  /*64a0*/  UPRMT UR4, UR48, 0x654, UR4 ;  /* 0x0000065430047896 */ /* 0x000fe20008000004 */
[C---:B------:R-:W-:Y:S02]  /*64b0*/  SHF.L.U32 R64, R42.reuse, 0x10, RZ ;  /* 0x000000102a407819 */ /* 0x040fe400000006ff */
[----:B------:R-:W-:Y:S02]  /*64c0*/  SHF.L.U32 R63, R42, 0x8, RZ ;  /* 0x000000082a3f7819 */ /* 0x000fe400000006ff */
[----:B------:R-:W-:Y:S02]  /*64d0*/  SHF.R.S32.HI R42, RZ, 0x18, R42 ;  /* 0x00000018ff2a7819 */ /* 0x000fe4000001142a */
[C---:B------:R-:W-:Y:S02]  /*64e0*/  PRMT R62, R43.reuse, 0x8880, RZ ;  /* 0x000088802b3e7816 */ /* 0x040fe400000000ff */
[----:B-1----:R-:W-:Y:S01]  /*64f0*/  SYNCS.ARRIVE.TRANS64.RED.A1T0 RZ, [UR4], RZ ;  /* 0x000000ffffff79a7 */ /* 0x002fe20008100404 */
[----:B------:R-:W-:Y:S02]  /*6500*/  SHF.L.U32 R61, R43, 0x10, RZ ;  /* 0x000000102b3d7819 */ /* 0x000fe400000006ff */
[----:B------:R-:W-:Y:S02]  /*6510*/  SHF.R.S32.HI R43, RZ, 0x18, R43 ;  /* 0x00000018ff2b7819 */ /* 0x000fe4000001142b */
[----:B------:R-:W-:Y:S02]  /*6520*/  SHF.L.U32 R51, R46, 0x8, RZ ;  /* 0x000000082e337819 */ /* 0x000fe400000006ff */
[----:B------:R-:W-:Y:S01]  /*6530*/  SHF.R.S32.HI R3, RZ, 0x18, R3 ;  /* 0x00000018ff037819 */ /* 0x000fe20000011403 */
[C---:B----4-:R-:W-:Y:S01]  /*6540*/  IMAD R4, R38.reuse, R4, RZ ;  /* 0x0000000426047224 */ /* 0x050fe200078e02ff */
[----:B------:R-:W-:Y:S01]  /*6550*/  SHF.L.U32 R67, R41, 0x10, RZ ;  /* 0x0000001029437819 */ /* 0x000fe200000006ff */
[C---:B------:R-:W-:Y:S01]  /*6560*/  IMAD R5, R38.reuse, R5, RZ ;  /* 0x0000000526057224 */ /* 0x040fe200078e02ff */
[----:B------:R-:W-:Y:S01]  /*6570*/  SHF.R.S32.HI R41, RZ, 0x18, R41 ;  /* 0x00000018ff297819 */ /* 0x000fe20000011429 */
[----:B------:R-:W-:Y:S01]  /*6580*/  IMAD R6, R38, R6, RZ ;  /* 0x0000000626067224 */ /* 0x000fe200078e02ff */
[----:B------:R-:W-:Y:S01]  /*6590*/  PRMT R59, R44, 0x8880, RZ ;  /* 0x000088802c3b7816 */ /* 0x000fe200000000ff */
[----:B------:R-:W-:Y:S01]  /*65a0*/  IMAD R4, R0, R39, R4 ;  /* 0x0000002700047224 */ /* 0x000fe200078e0204 */
[----:B------:R-:W-:Y:S01]  /*65b0*/  MOV R0, R68 ;  /* 0x0000004400007202 */ /* 0x000fe20000000f00 */
[----:B------:R-:W-:Y:S01]  /*65c0*/  IMAD R7, R38, R7, RZ ;  /* 0x0000000726077224 */ /* 0x000fe200078e02ff */
[----:B------:R-:W-:Y:S01]  /*65d0*/  SHF.L.U32 R58, R44, 0x10, RZ ;  /* 0x000000102c3a7819 */ /* 0x000fe200000006ff */
[-C--:B------:R-:W-:Y:S01]  /*65e0*/  IMAD R5, R2, R39.reuse, R5 ;  /* 0x0000002702057224 */ /* 0x080fe200078e0205 */
[----:B------:R-:W-:Y:S01]  /*65f0*/  SHF.R.S32.HI R2, RZ, 0x18, R67 ;  /* 0x00000018ff027819 */ /* 0x000fe20000011443 */
[-C--:B------:R-:W-:Y:S01]  /*6600*/  IMAD R6, R3, R39.reuse, R6 ;  /* 0x0000002703067224 */ /* 0x080fe200078e0206 */
[----:B------:R-:W-:Y:S01]  /*6610*/  SHF.R.S32.HI R3, RZ, 0x18, R66 ;  /* 0x00000018ff037819 */ /* 0x000fe20000011442 */
[----:B------:R-:W-:Y:S01]  /*6620*/  IMAD R8, R38, R8, RZ ;  /* 0x0000000826087224 */ /* 0x000fe200078e02ff */
[C---:B------:R-:W-:Y:S01]  /*6630*/  PRMT R56, R45.reuse, 0x8880, RZ ;  /* 0x000088802d387816 */ /* 0x040fe200000000ff */
[----:B------:R-:W-:Y:S01]  /*6640*/  IMAD R7, R40, R39, R7 ;  /* 0x0000002728077224 */ /* 0x000fe200078e0207 */
[----:B------:R-:W-:Y:S01]  /*6650*/  MOV R40, R65 ;  /* 0x0000004100287202 */ /* 0x000fe20000000f00 */
[----:B------:R-:W-:Y:S01]  /*6660*/  IMAD R9, R38, R9, RZ ;  /* 0x0000000926097224 */ /* 0x000fe200078e02ff */
[----:B------:R-:W-:Y:S01]  /*6670*/  SHF.L.U32 R55, R45, 0x10, RZ ;  /* 0x000000102d377819 */ /* 0x000fe200000006ff */
[-C--:B------:R-:W-:Y:S01]  /*6680*/  IMAD R8, R0, R39.reuse, R8 ;  /* 0x0000002700087224 */ /* 0x080fe200078e0208 */
[----:B------:R-:W-:Y:S01]  /*6690*/  PRMT R53, R46, 0x8880, RZ ;  /* 0x000088802e357816 */ /* 0x000fe200000000ff */
[----:B------:R-:W-:Y:S01]  /*66a0*/  IMAD R10, R38, R10, RZ ;  /* 0x0000000a260a7224 */ /* 0x000fe200078e02ff */
[----:B------:R-:W-:Y:S01]  /*66b0*/  SHF.R.S32.HI R45, RZ, 0x18, R45 ;  /* 0x00000018ff2d7819 */ /* 0x000fe2000001142d */
[----:B------:R-:W-:Y:S01]  /*66c0*/  IMAD R9, R2, R39, R9 ;  /* 0x0000002702097224 */ /* 0x000fe200078e0209 */
[----:B------:R-:W-:Y:S01]  /*66d0*/  SHF.L.U32 R52, R46, 0x10, RZ ;  /* 0x000000102e347819 */ /* 0x000fe200000006ff */
[C---:B------:R-:W-:Y:S01]  /*66e0*/  IMAD R0, R38.reuse, R20, RZ ;  /* 0x0000001426007224 */ /* 0x040fe200078e02ff */
[C---:B------:R-:W-:Y:S01]  /*66f0*/  PRMT R50, R47.reuse, 0x8880, RZ ;  /* 0x000088802f327816 */ /* 0x040fe200000000ff */
[C---:B------:R-:W-:Y:S01]  /*6700*/  IMAD R11, R38.reuse, R11, RZ ;  /* 0x0000000b260b7224 */ /* 0x040fe200078e02ff */
[----:B------:R-:W-:Y:S01]  /*6710*/  SHF.R.S32.HI R46, RZ, 0x18, R46 ;  /* 0x00000018ff2e7819 */ /* 0x000fe2000001142e */
[C---:B------:R-:W-:Y:S01]  /*6720*/  IMAD R2, R38.reuse, R21, RZ ;  /* 0x0000001526027224 */ /* 0x040fe200078e02ff */
[----:B------:R-:W-:Y:S01]  /*6730*/  SHF.L.U32 R49, R47, 0x10, RZ ;  /* 0x000000102f317819 */ /* 0x000fe200000006ff */
[C---:B------:R-:W-:Y:S01]  /*6740*/  IMAD R20, R38.reuse, R24, RZ ;  /* 0x0000001826147224 */ /* 0x040fe200078e02ff */
[----:B------:R-:W-:Y:S01]  /*6750*/  SHF.R.S32.HI R47, RZ, 0x18, R47 ;  /* 0x00000018ff2f7819 */ /* 0x000fe2000001142f */
[----:B------:R-:W-:Y:S01]  /*6760*/  IMAD R21, R38, R25, RZ ;  /* 0x0000001926157224 */ /* 0x000fe200078e02ff */
[----:B------:R-:W-:Y:S01]  /*6770*/  SHF.L.U32 R57, R44, 0x8, RZ ;  /* 0x000000082c397819 */ /* 0x000fe200000006ff */
[----:B------:R-:W-:Y:S01]  /*6780*/  IMAD R24, R38, R28, RZ ;  /* 0x0000001c26187224 */ /* 0x000fe200078e02ff */
[----:B------:R-:W-:Y:S01]  /*6790*/  SHF.R.S32.HI R44, RZ, 0x18, R44 ;  /* 0x00000018ff2c7819 */ /* 0x000fe2000001142c */
[----:B------:R-:W-:Y:S01]  /*67a0*/  IMAD R10, R3, R39, R10 ;  /* 0x00000027030a7224 */ /* 0x000fe200078e020a */
[----:B------:R-:W-:Y:S01]  /*67b0*/  IADD3 R36, PT, PT, R36, 0x1, RZ ;  /* 0x0000000124247810 */ /* 0x000fe20007ffe0ff */
[C---:B------:R-:W-:Y:S02]  /*67c0*/  IMAD R12, R38.reuse, R12, RZ ;  /* 0x0000000c260c7224 */ /* 0x040fe400078e02ff */
[C---:B------:R-:W-:Y:S02]  /*67d0*/  IMAD R25, R38.reuse, R29, RZ ;  /* 0x0000001d26197224 */ /* 0x040fe400078e02ff */
[C---:B------:R-:W-:Y:S01]  /*67e0*/  IMAD R28, R38.reuse, R32, RZ ;  /* 0x00000020261c7224 */ /* 0x040fe200078e02ff */
[----:B------:R-:W-:Y:S01]  /*67f0*/  SHF.R.S32.HI R32, RZ, 0x18, R64 ;  /* 0x00000018ff207819 */ /* 0x000fe20000011440 */
[C---:B------:R-:W-:Y:S01]  /*6800*/  IMAD R29, R38.reuse, R33, RZ ;  /* 0x00000021261d7224 */ /* 0x040fe200078e02ff */
[----:B------:R-:W-:Y:S01]  /*6810*/  I2IP.S8.S32.SAT R33, R7, R6, RZ ;  /* 0x0000000607217239 */ /* 0x000fe200000014ff */
[----:B------:R-:W-:Y:S01]  /*6820*/  IMAD R11, R41, R39, R11 ;  /* 0x00000027290b7224 */ /* 0x000fe200078e020b */
[----:B------:R-:W-:Y:S01]  /*6830*/  MOV R7, R62 ;  /* 0x0000003e00077202 */ /* 0x000fe20000000f00 */
[C---:B------:R-:W-:Y:S01]  /*6840*/  IMAD R13, R38.reuse, R13, RZ ;  /* 0x0000000d260d7224 */ /* 0x040fe200078e02ff */
[----:B------:R-:W-:Y:S01]  /*6850*/  SHF.R.S32.HI R6, RZ, 0x18, R63 ;  /* 0x00000018ff067819 */ /* 0x000fe2000001143f */
[----:B------:R-:W-:Y:S01]  /*6860*/  IMAD R14, R38, R14, RZ ;  /* 0x0000000e260e7224 */ /* 0x000fe200078e02ff */
[----:B------:R-:W-:Y:S01]  /*6870*/  I2IP.S8.S32.SAT R41, R11, R10, RZ ;  /* 0x0000000a0b297239 */ /* 0x000fe200000014ff */
[----:B------:R-:W-:Y:S01]  /*6880*/  IMAD R12, R40, R39, R12 ;  /* 0x00000027280c7224 */ /* 0x000fe200078e020c */
[----:B------:R-:W-:Y:S01]  /*6890*/  I2IP.S8.S32.SAT R40, R5, R4, R33 ;  /* 0x0000000405287239 */ /* 0x000fe20000001421 */
[----:B------:R-:W-:Y:S01]  /*68a0*/  IMAD R15, R38, R15, RZ ;  /* 0x0000000f260f7224 */ /* 0x000fe200078e02ff */
[----:B------:R-:W-:Y:S01]  /*68b0*/  I2IP.S8.S32.SAT R41, R9, R8, R41 ;  /* 0x0000000809297239 */ /* 0x000fe20000001429 */
[-C--:B------:R-:W-:Y:S01]  /*68c0*/  IMAD R13, R32, R39.reuse, R13 ;  /* 0x00000027200d7224 */ /* 0x080fe200078e020d */
[----:B------:R-:W-:Y:S01]  /*68d0*/  SHF.R.S32.HI R10, RZ, 0x18, R61 ;  /* 0x00000018ff0a7819 */ /* 0x000fe2000001143d */
[----:B------:R-:W-:Y:S01]  /*68e0*/  IMAD R16, R38, R16, RZ ;  /* 0x0000001026107224 */ /* 0x000fe200078e02ff */
[----:B------:R-:W-:Y:S01]  /*68f0*/  SHF.R.S32.HI R5, RZ, 0x18, R58 ;  /* 0x00000018ff057819 */ /* 0x000fe2000001143a */
[----:B------:R-:W-:Y:S01]  /*6900*/  IMAD R14, R6, R39, R14 ;  /* 0x00000027060e7224 */ /* 0x000fe200078e020e */
[----:B------:R-:W-:Y:S01]  /*6910*/  SHF.R.S32.HI R11, RZ, 0x18, R60 ;  /* 0x00000018ff0b7819 */ /* 0x000fe2000001143c */
[----:B------:R-:W-:Y:S01]  /*6920*/  IMAD R17, R38, R17, RZ ;  /* 0x0000001126117224 */ /* 0x000fe200078e02ff */
[----:B------:R-:W-:Y:S01]  /*6930*/  SHF.R.S32.HI R6, RZ, 0x18, R57 ;  /* 0x00000018ff067819 */ /* 0x000fe20000011439 */
[-C--:B------:R-:W-:Y:S02]  /*6940*/  IMAD R15, R42, R39.reuse, R15 ;  /* 0x000000272a0f7224 */ /* 0x080fe400078e020f */
[C---:B------:R-:W-:Y:S02]  /*6950*/  IMAD R18, R38.reuse, R18, RZ ;  /* 0x0000001226127224 */ /* 0x040fe400078e02ff */
[----:B------:R-:W-:Y:S01]  /*6960*/  IMAD R16, R7, R39, R16 ;  /* 0x0000002707107224 */ /* 0x000fe200078e0210 */
[----:B------:R-:W-:Y:S01]  /*6970*/  I2IP.S8.S32.SAT R14, R15, R14, RZ ;  /* 0x0000000e0f0e7239 */ /* 0x000fe200000014ff */
[----:B------:R-:W-:Y:S01]  /*6980*/  IMAD R19, R38, R19, RZ ;  /* 0x0000001326137224 */ /* 0x000fe200078e02ff */
[----:B------:R-:W-:Y:S01]  /*6990*/  SHF.R.S32.HI R7, RZ, 0x18, R48 ;  /* 0x00000018ff077819 */ /* 0x000fe20000011430 */
[-C--:B------:R-:W-:Y:S01]  /*69a0*/  IMAD R17, R10, R39.reuse, R17 ;  /* 0x000000270a117224 */ /* 0x080fe200078e0211 */
[----:B------:R-:W-:Y:S01]  /*69b0*/  I2IP.S8.S32.SAT R42, R13, R12, R14 ;  /* 0x0000000c0d2a7239 */ /* 0x000fe2000000140e */
[-C--:B------:R-:W-:Y:S02]  /*69c0*/  IMAD R18, R11, R39.reuse, R18 ;  /* 0x000000270b127224 */ /* 0x080fe400078e0212 */
[----:B------:R-:W-:Y:S02]  /*69d0*/  IMAD.MOV.U32 R4, RZ, RZ, R59 ;  /* 0x000000ffff047224 */ /* 0x000fe400078e003b */
[-C--:B------:R-:W-:Y:S02]  /*69e0*/  IMAD R19, R43, R39.reuse, R19 ;  /* 0x000000272b137224 */ /* 0x080fe400078e0213 */
[----:B------:R-:W-:Y:S02]  /*69f0*/  IMAD R3, R38, R22, RZ ;  /* 0x0000001626037224 */ /* 0x000fe400078e02ff */
[----:B------:R-:W-:Y:S01]  /*6a00*/  IMAD R0, R4, R39, R0 ;  /* 0x0000002704007224 */ /* 0x000fe200078e0200 */
[----:B------:R-:W-:Y:S01]  /*6a10*/  I2IP.S8.S32.SAT R18, R19, R18, RZ ;  /* 0x0000001213127239 */ /* 0x000fe200000014ff */
[----:B------:R-:W-:Y:S01]  /*6a20*/  IMAD R23, R38, R23, RZ ;  /* 0x0000001726177224 */ /* 0x000fe200078e02ff */
[----:B------:R-:W-:Y:S01]  /*6a30*/  MOV R4, R56 ;  /* 0x0000003800047202 */ /* 0x000fe20000000f00 */
[-C--:B------:R-:W-:Y:S01]  /*6a40*/  IMAD R2, R5, R39.reuse, R2 ;  /* 0x0000002705027224 */ /* 0x080fe200078e0202 */
[----:B------:R-:W-:Y:S01]  /*6a50*/  I2IP.S8.S32.SAT R43, R17, R16, R18 ;  /* 0x00000010112b7239 */ /* 0x000fe20000001412 */
[-C--:B------:R-:W-:Y:S01]  /*6a60*/  IMAD R3, R6, R39.reuse, R3 ;  /* 0x0000002706037224 */ /* 0x080fe200078e0203 */
[----:B------:R-:W-:Y:S01]  /*6a70*/  SHF.R.S32.HI R5, RZ, 0x18, R55 ;  /* 0x00000018ff057819 */ /* 0x000fe20000011437 */
[-C--:B------:R-:W-:Y:S01]  /*6a80*/  IMAD R23, R44, R39.reuse, R23 ;  /* 0x000000272c177224 */ /* 0x080fe200078e0217 */
[----:B------:R-:W-:Y:S01]  /*6a90*/  SHF.R.S32.HI R6, RZ, 0x18, R54 ;  /* 0x00000018ff067819 */ /* 0x000fe20000011436 */
[----:B------:R-:W-:Y:S01]  /*6aa0*/  IMAD R22, R38, R26, RZ ;  /* 0x0000001a26167224 */ /* 0x000fe200078e02ff */
[----:B------:R1:W-:Y:S01]  /*6ab0*/  STS.128 [R79+UR44+0x1200], R40 ;  /* 0x001200284f007988 */ /* 0x0003e20008000c2c */
[----:B------:R-:W-:Y:S01]  /*6ac0*/  IMAD R20, R4, R39, R20 ;  /* 0x0000002704147224 */ /* 0x000fe200078e0214 */
[----:B------:R-:W-:Y:S01]  /*6ad0*/  I2IP.S8.S32.SAT R3, R23, R3, RZ ;  /* 0x0000000317037239 */ /* 0x000fe200000014ff */
[----:B------:R-:W-:Y:S01]  /*6ae0*/  IMAD R27, R38, R27, RZ ;  /* 0x0000001b261b7224 */ /* 0x000fe200078e02ff */
[----:B------:R-:W-:Y:S01]  /*6af0*/  MOV R4, R53 ;  /* 0x0000003500047202 */ /* 0x000fe20000000f00 */
[-C--:B------:R-:W-:Y:S01]  /*6b00*/  IMAD R21, R5, R39.reuse, R21 ;  /* 0x0000002705157224 */ /* 0x080fe200078e0215 */
[----:B------:R-:W-:Y:S01]  /*6b10*/  SHF.R.S32.HI R5, RZ, 0x18, R52 ;  /* 0x00000018ff057819 */ /* 0x000fe20000011434 */
[-C--:B------:R-:W-:Y:S01]  /*6b20*/  IMAD R22, R6, R39.reuse, R22 ;  /* 0x0000002706167224 */ /* 0x080fe200078e0216 */
[----:B------:R-:W-:Y:S01]  /*6b30*/  SHF.R.S32.HI R6, RZ, 0x18, R49 ;  /* 0x00000018ff067819 */ /* 0x000fe20000011431 */
[-C--:B------:R-:W-:Y:S02]  /*6b40*/  IMAD R27, R45, R39.reuse, R27 ;  /* 0x000000272d1b7224 */ /* 0x080fe400078e021b */
[-C--:B------:R-:W-:Y:S01]  /*6b50*/  IMAD R24, R4, R39.reuse, R24 ;  /* 0x0000002704187224 */ /* 0x080fe200078e0218 */
[----:B------:R-:W-:Y:S01]  /*6b60*/  SHF.R.S32.HI R4, RZ, 0x18, R51 ;  /* 0x00000018ff047819 */ /* 0x000fe20000011433 */
[C---:B------:R-:W-:Y:S02]  /*6b70*/  IMAD R26, R38.reuse, R30, RZ ;  /* 0x0000001e261a7224 */ /* 0x040fe400078e02ff */
[----:B------:R-:W-:Y:S01]  /*6b80*/  IMAD R25, R5, R39, R25 ;  /* 0x0000002705197224 */ /* 0x000fe200078e0219 */
[----:B------:R-:W-:Y:S01]  /*6b90*/  MOV R5, R50 ;  /* 0x0000003200057202 */ /* 0x000fe20000000f00 */
[----:B------:R-:W-:Y:S02]  /*6ba0*/  IMAD R31, R38, R31, RZ ;  /* 0x0000001f261f7224 */ /* 0x000fe400078e02ff */
[-C--:B------:R-:W-:Y:S01]  /*6bb0*/  IMAD R26, R4, R39.reuse, R26 ;  /* 0x00000027041a7224 */ /* 0x080fe200078e021a */
[----:B------:R-:W-:Y:S01]  /*6bc0*/  I2IP.S8.S32.SAT R4, R2, R0, R3 ;  /* 0x0000000002047239 */ /* 0x000fe20000001403 */
[-C--:B------:R-:W-:Y:S02]  /*6bd0*/  IMAD R31, R46, R39.reuse, R31 ;  /* 0x000000272e1f7224 */ /* 0x080fe400078e021f */
[-C--:B------:R-:W-:Y:S01]  /*6be0*/  IMAD R28, R5, R39.reuse, R28 ;  /* 0x00000027051c7224 */ /* 0x080fe200078e021c */
[----:B------:R-:W-:Y:S01]  /*6bf0*/  I2IP.S8.S32.SAT R5, R27, R22, RZ ;  /* 0x000000161b057239 */ /* 0x000fe200000014ff */
[----:B------:R-:W-:Y:S02]  /*6c00*/  IMAD R30, R38, R34, RZ ;  /* 0x00000022261e7224 */ /* 0x000fe400078e02ff */
[----:B------:R-:W-:Y:S01]  /*6c10*/  IMAD R29, R6, R39, R29 ;  /* 0x00000027061d7224 */ /* 0x000fe200078e021d */
[----:B------:R-:W-:Y:S01]  /*6c20*/  I2IP.S8.S32.SAT R6, R31, R26, RZ ;  /* 0x0000001a1f067239 */ /* 0x000fe200000014ff */
[----:B------:R-:W-:Y:S01]  /*6c30*/  IMAD R35, R38, R35, RZ ;  /* 0x0000002326237224 */ /* 0x000fe200078e02ff */
[----:B------:R-:W-:Y:S01]  /*6c40*/  I2IP.S8.S32.SAT R5, R21, R20, R5 ;  /* 0x0000001415057239 */ /* 0x000fe20000001405 */
[-C--:B------:R-:W-:Y:S01]  /*6c50*/  IMAD R30, R7, R39.reuse, R30 ;  /* 0x00000027071e7224 */ /* 0x080fe200078e021e */
[----:B------:R-:W-:Y:S01]  /*6c60*/  I2IP.S8.S32.SAT R6, R25, R24, R6 ;  /* 0x0000001819067239 */ /* 0x000fe20000001406 */
[----:B------:R-:W-:Y:S05]  /*6c70*/  IMAD R35, R47, R39, R35 ;  /* 0x000000272f237224 */ /* 0x000fea00078e0223 */
[----:B------:R-:W-:Y:S04]  /*6c80*/  I2IP.S8.S32.SAT R7, R35, R30, RZ ;  /* 0x0000001e23077239 */ /* 0x000fe800000014ff */
[----:B------:R-:W-:Y:S05]  /*6c90*/  I2IP.S8.S32.SAT R7, R29, R28, R7 ;  /* 0x0000001c1d077239 */ /* 0x000fea0000001407 */
[----:B------:R1:W-:Y:S01]  /*6ca0*/  STS.128 [R78+0x1010], R4 ;  /* 0x001010044e007388 */ /* 0x0003e20000000c00 */
[----:B------:R-:W-:Y:S01]  /*6cb0*/  @!PT LDS RZ, [RZ] ;  /* 0x00000000fffff984 */ /* 0x000fe20000000800 */
[----:B------:R-:W-:Y:S01]  /*6cc0*/  @!PT LDS RZ, [RZ] ;  /* 0x00000000fffff984 */ /* 0x000fe20000000800 */
[----:B------:R-:W-:Y:S01]  /*6cd0*/  @!PT LDS RZ, [RZ] ;  /* 0x00000000fffff984 */ /* 0x000fe20000000800 */
[----:B------:R-:W-:Y:S01]  /*6ce0*/  @!PT LDS RZ, [RZ] ;  /* 0x00000000fffff984 */ /* 0x000fe20000000800 */
[----:B------:R3:W-:Y:S07]  /*6cf0*/  MEMBAR.ALL.CTA ;  /* 0x0000000000007992 */ /* 0x0007ee0000008000 */
[----:B---3--:R-:W3:Y:S02]  /*6d00*/  FENCE.VIEW.ASYNC.S ;  /* 0x00000000000073c6 */ /* 0x008ee40000000000 */
[----:B---3--:R-:W-:Y:S06]  /*6d10*/  BAR.SYNC.DEFER_BLOCKING 0x1, 0x80 ;  /* 0x0042000000007b1d */ /* 0x008fec0000010000 */
[----:B------:R-:W-:Y:S05]  /*6d20*/  @P0 BRA `(.L_x_110) ;  /* 0x0000000000300947 */ /* 0x000fea0003800000 */
[----:B------:R-:W-:Y:S02]  /*6d30*/  UIADD3 UR4, UPT, UPT, UR44, 0x1200, URZ ;  /* 0x000012002c047890 */ /* 0x000fe4000fffe0ff */
[----:B------:R-:W-:Y:S02]  /*6d40*/  USHF.L.U32 UR9, UR45, 0x6, URZ ;  /* 0x000000062d097899 */ /* 0x000fe400080006ff */
[----:B------:R-:W-:Y:S02]  /*6d50*/  USHF.L.U32 UR10, UR46, 0x6, URZ ;  /* 0x000000062e0a7899 */ /* 0x000fe400080006ff */
[----:B------:R-:W-:Y:S01]  /*6d60*/  MOV R86, UR4 ;  /* 0x0000000400567c02 */ /* 0x000fe20008000f00 */
[----:B------:R-:W-:Y:S01]  /*6d70*/  UIADD3 UR4, UP0, UPT, UR62, 0x680, URZ ;  /* 0x000006803e047890 */ /* 0x000fe2000ff1e0ff */
[----:B------:R-:W-:Y:S02]  /*6d80*/  UMOV UR11, UR36 ;  /* 0x00000024000b7c82 */ /* 0x000fe40008000000 */
[----:B------:R-:W-:Y:S01]  /*6d90*/  R2UR UR8, R86 ;  /* 0x00000000560872ca */ /* 0x000fe200000e0000 */
[----:B------:R-:W-:Y:S11]  /*6da0*/  UIADD3.X UR5, UPT, UPT, URZ, UR63, URZ, UP0, !UPT ;  /* 0x0000003fff057290 */ /* 0x000ff600087fe4ff */
[----:B------:R-:W-:Y:S01]  /*6db0*/  @!UPT UIADD3 URZ, UPT, UPT, URZ, URZ, URZ ;  /* 0x000000fffffff290 */ /* 0x000fe2000fffe0ff */
[----:B------:R3:W-:Y:S01]  /*6dc0*/  UTMASTG.3D [UR8], [UR4] ;  /* 0x00000008040073b5 */ /* 0x0007e20008010000 */
[----:B------:R0:W-:Y:S01]  /*6dd0*/  UTMACMDFLUSH ;  /* 0x00000000000079b7 */ /* 0x0001e20000000000 */
[----:B---3--:R-:W-:Y:S04]  /*6de0*/  DEPBAR.LE SB0, 0x0 ;  /* 0x000080000000791a */ /* 0x008fe80000000000 */
.L_x_110:
[----:B------:R-:W-:Y:S05]  /*6df0*/  BSYNC.RECONVERGENT B0 ;  /* 0x0000000000007941 */ /* 0x000fea0003800200 */
.L_x_109:
[----:B------:R-:W-:Y:S01]  /*6e00*/  BAR.SYNC.DEFER_BLOCKING 0x1, 0x80 ;  /* 0x0042000000007b1d */ /* 0x000fe20000010000 */
[----:B------:R-:W-:Y:S01]  /*6e10*/  ISETP.NE.AND P0, PT, R82, 0x2, PT ;  /* 0x000000025200780c */ /* 0x000fe20003f05270 */
[----:B------:R-:W-:Y:S01]  /*6e20*/  UISETP.NE.AND UP0, UPT, UR47, URZ, UPT ;  /* 0x000000ff2f00728c */ /* 0x000fe2000bf05270 */
[----:B------:R-:W-:Y:S01]  /*6e30*/  ISETP.NE.AND P1, PT, R36, 0x4, PT ;  /* 0x000000042400780c */ /* 0x000fe20003f25270 */
[----:B------:R-:W-:Y:S01]  /*6e40*/  UIADD3 UR45, UPT, UPT, UR37, UR57, URZ ;  /* 0x00000039252d7290 */ /* 0x000fe2000fffe0ff */
[----:B------:R-:W-:Y:S01]  /*6e50*/  SEL R2, RZ, 0x1, P0 ;  /* 0x00000001ff027807 */ /* 0x000fe20000000000 */
[----:B------:R-:W-:Y:S01]  /*6e60*/  UIADD3 UR46, UPT, UPT, UR38, UR60, URZ ;  /* 0x0000003c262e7290 */ /* 0x000fe2000fffe0ff */
[----:B------:R-:W-:Y:S02]  /*6e70*/  SEL R0, RZ, 0x1, P1 ;  /* 0x00000001ff007807 */ /* 0x000fe40000800000 */
[----:B------:R-:W-:Y:S02]  /*6e80*/  LOP3.LUT R84, R84, R2, RZ, 0x3c, !PT ;  /* 0x0000000254547212 */ /* 0x000fe400078e3cff */
[----:B------:R-:W-:Y:S02]  /*6e90*/  LOP3.LUT R85, R85, R0, RZ, 0x3c, !PT ;  /* 0x0000000055557212 */ /* 0x000fe400078e3cff */
[----:B------:R-:W-:Y:S02]  /*6ea0*/  SEL R82, R82, RZ, P0 ;  /* 0x000000ff52527207 */ /* 0x000fe40000000000 */
[----:B------:R-:W-:Y:S01]  /*6eb0*/  SEL R36, R36, RZ, P1 ;  /* 0x000000ff24247207 */ /* 0x000fe20000800000 */
[----:B------:R-:W-:Y:S01]  /*6ec0*/  UMOV UR36, UR51 ;  /* 0x0000003300247c82 */ /* 0x000fe20008000000 */
[----:B------:R-:W-:Y:S05]  /*6ed0*/  BRA.U UP0, `(.L_x_111) ;  /* 0xffffffe500107547 */ /* 0x000fea000b83ffff */
[----:B------:R-:W-:Y:S05]  /*6ee0*/  EXIT ;  /* 0x000000000000794d */ /* 0x000fea0003800000 */
.L_x_25:
[----:B---3--:R3:W4:Y:S02]  /*6ef0*/  SYNCS.PHASECHK.TRANS64.TRYWAIT P0, [R0+URZ+0x160], R2 ;  /* 0x00016002000075a7 */ /* 0x00872400080011ff */
[----:B----4-:R-:W-:Y:S05]  /*6f00*/  @!P0 NANOSLEEP.SYNCS 0x989680 ;  /* 0x009896800000895d */ /* 0x010fea0003900000 */
[----:B------:R-:W4:Y:S02]  /*6f10*/  @!P0 SYNCS.PHASECHK.TRANS64 P0, [R0+URZ+0x160], R2 ;  /* 0x00016002000085a7 */ /* 0x000f2400080010ff */
[----:B----4-:R-:W-:Y:S05]  /*6f20*/  @!P0 BRA `(.L_x_25) ;  /* 0xfffffffc00f08947 */ /* 0x010fea000383ffff */
[----:B------:R-:W-:Y:S05]  /*6f30*/  BRA `(.L_x_112) ;  /* 0xffffffa8007c7947 */ /* 0x000fea000383ffff */
.L_x_28:
[----:B--2---:R-:W-:-:S07]  /*6f40*/  MOV R0, UR33 ;  /* 0x0000002100007c02 */ /* 0x004fce0008000f00 */
.L_x_113:
[----:B--2---:R2:W3:Y:S02]  /*6f50*/  SYNCS.PHASECHK.TRANS64.TRYWAIT P0, [R0+URZ+0x68], R3 ;  /* 0x00006803000075a7 */ /* 0x0044e400080011ff */
[----:B---3--:R-:W-:Y:S05]  /*6f60*/  @!P0 NANOSLEEP.SYNCS 0x989680 ;  /* 0x009896800000895d */ /* 0x008fea0003900000 */
[----:B------:R-:W3:Y:S02]  /*6f70*/  @!P0 SYNCS.PHASECHK.TRANS64 P0, [R0+URZ+0x68], R3 ;  /* 0x00006803000085a7 */ /* 0x000ee400080010ff */
[----:B---3--:R-:W-:Y:S05]  /*6f80*/  @!P0 BRA `(.L_x_113) ;  /* 0xfffffffc00f08947 */ /* 0x008fea000383ffff */
[----:B------:R-:W-:Y:S05]  /*6f90*/  BRA `(.L_x_27) ;  /* 0xffffffa800c47947 */ /* 0x000fea000383ffff */
.L_x_35:
[----:B-1----:R-:W-:-:S07]  /*6fa0*/  MOV R0, UR17 ;  /* 0x0000001100007c02 */ /* 0x002fce0008000f00 */
.L_x_114:
[----:B-1----:R1:W2:Y:S02]  /*6fb0*/  SYNCS.PHASECHK.TRANS64.TRYWAIT P0, [R0+URZ+0x68], R3 ;  /* 0x00006803000075a7 */ /* 0x0022a400080011ff */
[----:B--2---:R-:W-:Y:S05]  /*6fc0*/  @!P0 NANOSLEEP.SYNCS 0x989680 ;  /* 0x009896800000895d */ /* 0x004fea0003900000 */
[----:B------:R-:W2:Y:S02]  /*6fd0*/  @!P0 SYNCS.PHASECHK.TRANS64 P0, [R0+URZ+0x68], R3 ;  /* 0x00006803000085a7 */ /* 0x000ea400080010ff */
[----:B--2---:R-:W-:Y:S05]  /*6fe0*/  @!P0 BRA `(.L_x_114) ;  /* 0xfffffffc00f08947 */ /* 0x004fea000383ffff */
[----:B------:R-:W-:Y:S05]  /*6ff0*/  BRA `(.L_x_34) ;  /* 0xffffffac00807947 */ /* 0x000fea000383ffff */
.L_x_40:
[----:B-1----:R1:W2:Y:S02]  /*7000*/  SYNCS.PHASECHK.TRANS64.TRYWAIT P0, [R3+URZ+0xf0], R0 ;  /* 0x0000f000030075a7 */ /* 0x0022a400080011ff */
[----:B--2---:R-:W-:Y:S05]  /*7010*/  @!P0 NANOSLEEP.SYNCS 0x989680 ;  /* 0x009896800000895d */ /* 0x004fea0003900000 */
[----:B------:R-:W2:Y:S02]  /*7020*/  @!P0 SYNCS.PHASECHK.TRANS64 P0, [R3+URZ+0xf0], R0 ;  /* 0x0000f000030085a7 */ /* 0x000ea400080010ff */
[----:B--2---:R-:W-:Y:S05]  /*7030*/  @!P0 BRA `(.L_x_40) ;  /* 0xfffffffc00f08947 */ /* 0x004fea000383ffff */
[----:B------:R-:W-:Y:S05]  /*7040*/  BRA `(.L_x_115) ;  /* 0xffffffb000247947 */ /* 0x000fea000383ffff */
.L_x_44:
[----:B------:R-:W-:-:S07]  /*7050*/  MOV R0, UR4 ;  /* 0x0000000400007c02 */ /* 0x000fce0008000f00 */
.L_x_116:
[----:B-1----:R1:W2:Y:S02]  /*7060*/  SYNCS.PHASECHK.TRANS64.TRYWAIT P0, [R0+URZ], R2 ;  /* 0x00000002000075a7 */ /* 0x0022a400080011ff */
[----:B--2---:R-:W-:Y:S05]  /*7070*/  @!P0 NANOSLEEP.SYNCS 0x989680 ;  /* 0x009896800000895d */ /* 0x004fea0003900000 */
[----:B------:R-:W2:Y:S02]  /*7080*/  @!P0 SYNCS.PHASECHK.TRANS64 P0, [R0+URZ], R2 ;  /* 0x00000002000085a7 */ /* 0x000ea400080010ff */
[----:B--2---:R-:W-:Y:S05]  /*7090*/  @!P0 BRA `(.L_x_116) ;  /* 0xfffffffc00f08947 */ /* 0x004fea000383ffff */
[----:B------:R-:W-:Y:S05]  /*70a0*/  BRA `(.L_x_117) ;  /* 0xffffffb400c87947 */ /* 0x000fea000383ffff */
.L_x_45:
[----:B------:R-:W-:-:S07]  /*70b0*/  MOV R0, UR5 ;  /* 0x0000000500007c02 */ /* 0x000fce0008000f00 */
.L_x_118:
[----:B-1----:R1:W2:Y:S02]  /*70c0*/  SYNCS.PHASECHK.TRANS64.TRYWAIT P0, [R0+URZ], R3 ;  /* 0x00000003000075a7 */ /* 0x0022a400080011ff */
[----:B--2---:R-:W-:Y:S05]  /*70d0*/  @!P0 NANOSLEEP.SYNCS 0x989680 ;  /* 0x009896800000895d */ /* 0x004fea0003900000 */
[----:B------:R-:W2:Y:S02]  /*70e0*/  @!P0 SYNCS.PHASECHK.TRANS64 P0, [R0+URZ], R3 ;  /* 0x00000003000085a7 */ /* 0x000ea400080010ff */
[----:B--2---:R-:W-:Y:S05]  /*70f0*/  @!P0 BRA `(.L_x_118) ;  /* 0xfffffffc00f08947 */ /* 0x004fea000383ffff */
[----:B------:R-:W-:Y:S05]  /*7100*/  BRA `(.L_x_119) ;  /* 0xffffffb400d47947 */ /* 0x000fea000383ffff */
.L_x_46:
[----:B------:R-:W-:-:S07]  /*7110*/  MOV R0, UR5 ;  /* 0x0000000500007c02 */ /* 0x000fce0008000f00 */
.L_x_120:
[----:B-1----:R1:W2:Y:S02]  /*7120*/  SYNCS.PHASECHK.TRANS64.TRYWAIT P0, [R0+URZ], R3 ;  /* 0x00000003000075a7 */ /* 0x0022a400080011ff */
[----:B--2---:R-:W-:Y:S05]  /*7130*/  @!P0 NANOSLEEP.SYNCS 0x989680 ;  /* 0x009896800000895d */ /* 0x004fea0003900000 */
[----:B------:R-:W2:Y:S02]  /*7140*/  @!P0 SYNCS.PHASECHK.TRANS64 P0, [R0+URZ], R3 ;  /* 0x00000003000085a7 */ /* 0x000ea400080010ff */
[----:B--2---:R-:W-:Y:S05]  /*7150*/  @!P0 BRA `(.L_x_120) ;  /* 0xfffffffc00f08947 */ /* 0x004fea000383ffff */
[----:B------:R-:W-:Y:S05]  /*7160*/  BRA `(.L_x_121) ;  /* 0xffffffb400e07947 */ /* 0x000fea000383ffff */
.L_x_47:
[----:B------:R-:W-:-:S07]  /*7170*/  MOV R0, UR5 ;  /* 0x0000000500007c02 */ /* 0x000fce0008000f00 */
.L_x_122:
[----:B-1----:R1:W2:Y:S02]  /*7180*/  SYNCS.PHASECHK.TRANS64.TRYWAIT P0, [R0+URZ], R3 ;  /* 0x00000003000075a7 */ /* 0x0022a400080011ff */
[----:B--2---:R-:W-:Y:S05]  /*7190*/  @!P0 NANOSLEEP.SYNCS 0x989680 ;  /* 0x009896800000895d */ /* 0x004fea0003900000 */
[----:B------:R-:W2:Y:S02]  /*71a0*/  @!P0 SYNCS.PHASECHK.TRANS64 P0, [R0+URZ], R3 ;  /* 0x00000003000085a7 */ /* 0x000ea400080010ff */
[----:B--2---:R-:W-:Y:S05]  /*71b0*/  @!P0 BRA `(.L_x_122) ;  /* 0xfffffffc00f08947 */ /* 0x004fea000383ffff */
[----:B------:R-:W-:Y:S05]  /*71c0*/  BRA `(.L_x_123) ;  /* 0xffffffb400ec7947 */ /* 0x000fea000383ffff */
.L_x_48:
[----:B------:R-:W-:-:S07]  /*71d0*/  MOV R0, UR5 ;  /* 0x0000000500007c02 */ /* 0x000fce0008000f00 */
.L_x_124:
[----:B-1----:R1:W2:Y:S02]  /*71e0*/  SYNCS.PHASECHK.TRANS64.TRYWAIT P0, [R0+URZ], R3 ;  /* 0x00000003000075a7 */ /* 0x0022a400080011ff */
[----:B--2---:R-:W-:Y:S05]  /*71f0*/  @!P0 NANOSLEEP.SYNCS 0x989680 ;  /* 0x009896800000895d */ /* 0x004fea0003900000 */
[----:B------:R-:W2:Y:S02]  /*7200*/  @!P0 SYNCS.PHASECHK.TRANS64 P0, [R0+URZ], R3 ;  /* 0x00000003000085a7 */ /* 0x000ea400080010ff */
[----:B--2---:R-:W-:Y:S05]  /*7210*/  @!P0 BRA `(.L_x_124) ;  /* 0xfffffffc00f08947 */ /* 0x004fea000383ffff */
[----:B------:R-:W-:Y:S05]  /*7220*/  BRA `(.L_x_125) ;  /* 0xffffffb400f87947 */ /* 0x000fea000383ffff */
.L_x_49:
[----:B------:R-:W-:-:S07]  /*7230*/  MOV R0, UR5 ;  /* 0x0000000500007c02 */ /* 0x000fce0008000f00 */
.L_x_126:
[----:B-1----:R1:W2:Y:S02]  /*7240*/  SYNCS.PHASECHK.TRANS64.TRYWAIT P0, [R0+URZ], R3 ;  /* 0x00000003000075a7 */ /* 0x0022a400080011ff */
[----:B--2---:R-:W-:Y:S05]  /*7250*/  @!P0 NANOSLEEP.SYNCS 0x989680 ;  /* 0x009896800000895d */ /* 0x004fea0003900000 */
[----:B------:R-:W2:Y:S02]  /*7260*/  @!P0 SYNCS.PHASECHK.TRANS64 P0, [R0+URZ], R3 ;  /* 0x00000003000085a7 */ /* 0x000ea400080010ff */
[----:B--2---:R-:W-:Y:S05]  /*7270*/  @!P0 BRA `(.L_x_126) ;  /* 0xfffffffc00f08947 */ /* 0x004fea000383ffff */
[----:B------:R-:W-:Y:S05]  /*7280*/  BRA `(.L_x_127) ;  /* 0xffffffb800047947 */ /* 0x000fea000383ffff */
.L_x_50:
[----:B------:R-:W-:-:S07]  /*7290*/  MOV R0, UR5 ;  /* 0x0000000500007c02 */ /* 0x000fce0008000f00 */
.L_x_128:
[----:B-1----:R1:W2:Y:S02]  /*72a0*/  SYNCS.PHASECHK.TRANS64.TRYWAIT P0, [R0+URZ], R3 ;  /* 0x00000003000075a7 */ /* 0x0022a400080011ff */
[----:B--2---:R-:W-:Y:S05]  /*72b0*/  @!P0 NANOSLEEP.SYNCS 0x989680 ;  /* 0x009896800000895d */ /* 0x004fea0003900000 */
[----:B------:R-:W2:Y:S02]  /*72c0*/  @!P0 SYNCS.PHASECHK.TRANS64 P0, [R0+URZ], R3 ;  /* 0x00000003000085a7 */ /* 0x000ea400080010ff */
[----:B--2---:R-:W-:Y:S05]  /*72d0*/  @!P0 BRA `(.L_x_128) ;  /* 0xfffffffc00f08947 */ /* 0x004fea000383ffff */
[----:B------:R-:W-:Y:S05]  /*72e0*/  BRA `(.L_x_129) ;  /* 0xffffffb800107947 */ /* 0x000fea000383ffff */
.L_x_51:
[----:B------:R-:W-:-:S07]  /*72f0*/  MOV R0, UR5 ;  /* 0x0000000500007c02 */ /* 0x000fce0008000f00 */
.L_x_130:
[----:B-1----:R1:W2:Y:S02]  /*7300*/  SYNCS.PHASECHK.TRANS64.TRYWAIT P0, [R0+URZ], R3 ;  /* 0x00000003000075a7 */ /* 0x0022a400080011ff */
[----:B--2---:R-:W-:Y:S05]  /*7310*/  @!P0 NANOSLEEP.SYNCS 0x989680 ;  /* 0x009896800000895d */ /* 0x004fea0003900000 */
[----:B------:R-:W2:Y:S02]  /*7320*/  @!P0 SYNCS.PHASECHK.TRANS64 P0, [R0+URZ], R3 ;  /* 0x00000003000085a7 */ /* 0x000ea400080010ff */
[----:B--2---:R-:W-:Y:S05]  /*7330*/  @!P0 BRA `(.L_x_130) ;  /* 0xfffffffc00f08947 */ /* 0x004fea000383ffff */
[----:B------:R-:W-:Y:S05]  /*7340*/  BRA `(.L_x_131) ;  /* 0xffffffb8001c7947 */ /* 0x000fea000383ffff */
.L_x_52:
[----:B------:R-:W-:-:S07]  /*7350*/  MOV R0, UR5 ;  /* 0x0000000500007c02 */ /* 0x000fce0008000f00 */
.L_x_132:
[----:B-1----:R1:W2:Y:S02]  /*7360*/  SYNCS.PHASECHK.TRANS64.TRYWAIT P0, [R0+URZ], R3 ;  /* 0x00000003000075a7 */ /* 0x0022a400080011ff */
[----:B--2---:R-:W-:Y:S05]  /*7370*/  @!P0 NANOSLEEP.SYNCS 0x989680 ;  /* 0x009896800000895d */ /* 0x004fea0003900000 */
[----:B------:R-:W2:Y:S02]  /*7380*/  @!P0 SYNCS.PHASECHK.TRANS64 P0, [R0+URZ], R3 ;  /* 0x00000003000085a7 */ /* 0x000ea400080010ff */
[----:B--2---:R-:W-:Y:S05]  /*7390*/  @!P0 BRA `(.L_x_132) ;  /* 0xfffffffc00f08947 */ /* 0x004fea000383ffff */
[----:B------:R-:W-:Y:S05]  /*73a0*/  BRA `(.L_x_133) ;  /* 0xffffffb800287947 */ /* 0x000fea000383ffff */
.L_x_53:
[----:B------:R-:W-:-:S07]  /*73b0*/  MOV R0, UR5 ;  /* 0x0000000500007c02 */ /* 0x000fce0008000f00 */
.L_x_134:
[----:B-1----:R1:W2:Y:S02]  /*73c0*/  SYNCS.PHASECHK.TRANS64.TRYWAIT P0, [R0+URZ], R3 ;  /* 0x00000003000075a7 */ /* 0x0022a400080011ff */
[----:B--2---:R-:W-:Y:S05]  /*73d0*/  @!P0 NANOSLEEP.SYNCS 0x989680 ;  /* 0x009896800000895d */ /* 0x004fea0003900000 */
[----:B------:R-:W2:Y:S02]  /*73e0*/  @!P0 SYNCS.PHASECHK.TRANS64 P0, [R0+URZ], R3 ;  /* 0x00000003000085a7 */ /* 0x000ea400080010ff */
[----:B--2---:R-:W-:Y:S05]  /*73f0*/  @!P0 BRA `(.L_x_134) ;  /* 0xfffffffc00f08947 */ /* 0x004fea000383ffff */
[----:B------:R-:W-:Y:S05]  /*7400*/  BRA `(.L_x_135) ;  /* 0xffffffb800347947 */ /* 0x000fea000383ffff */
.L_x_54:
[----:B------:R-:W-:-:S07]  /*7410*/  MOV R0, UR5 ;  /* 0x0000000500007c02 */ /* 0x000fce0008000f00 */
.L_x_136:
[----:B-1----:R1:W2:Y:S02]  /*7420*/  SYNCS.PHASECHK.TRANS64.TRYWAIT P0, [R0+URZ], R3 ;  /* 0x00000003000075a7 */ /* 0x0022a400080011ff */
[----:B--2---:R-:W-:Y:S05]  /*7430*/  @!P0 NANOSLEEP.SYNCS 0x989680 ;  /* 0x009896800000895d */ /* 0x004fea0003900000 */
[----:B------:R-:W2:Y:S02]  /*7440*/  @!P0 SYNCS.PHASECHK.TRANS64 P0, [R0+URZ], R3 ;  /* 0x00000003000085a7 */ /* 0x000ea400080010ff */
[----:B--2---:R-:W-:Y:S05]  /*7450*/  @!P0 BRA `(.L_x_136) ;  /* 0xfffffffc00f08947 */ /* 0x004fea000383ffff */
[----:B------:R-:W-:Y:S05]  /*7460*/  BRA `(.L_x_137) ;  /* 0xffffffb800407947 */ /* 0x000fea000383ffff */
.L_x_55:
[----:B------:R-:W-:-:S07]  /*7470*/  MOV R0, UR5 ;  /* 0x0000000500007c02 */ /* 0x000fce0008000f00 */
.L_x_138:
[----:B-1----:R1:W2:Y:S02]  /*7480*/  SYNCS.PHASECHK.TRANS64.TRYWAIT P0, [R0+URZ], R3 ;  /* 0x00000003000075a7 */ /* 0x0022a400080011ff */
[----:B--2---:R-:W-:Y:S05]  /*7490*/  @!P0 NANOSLEEP.SYNCS 0x989680 ;  /* 0x009896800000895d */ /* 0x004fea0003900000 */
[----:B------:R-:W2:Y:S02]  /*74a0*/  @!P0 SYNCS.PHASECHK.TRANS64 P0, [R0+URZ], R3 ;  /* 0x00000003000085a7 */ /* 0x000ea400080010ff */
[----:B--2---:R-:W-:Y:S05]  /*74b0*/  @!P0 BRA `(.L_x_138) ;  /* 0xfffffffc00f08947 */ /* 0x004fea000383ffff */
[----:B------:R-:W-:Y:S05]  /*74c0*/  BRA `(.L_x_139) ;  /* 0xffffffb8004c7947 */ /* 0x000fea000383ffff */
.L_x_58:
[----:B--2---:R2:W3:Y:S02]  /*74d0*/  SYNCS.PHASECHK.TRANS64.TRYWAIT P0, [R2+URZ+0x150], R4 ;  /* 0x00015004020075a7 */ /* 0x0044e400080011ff */
[----:B---3--:R-:W-:Y:S05]  /*74e0*/  @!P0 NANOSLEEP.SYNCS 0x989680 ;  /* 0x009896800000895d */ /* 0x008fea0003900000 */
[----:B------:R-:W3:Y:S02]  /*74f0*/  @!P0 SYNCS.PHASECHK.TRANS64 P0, [R2+URZ+0x150], R4 ;  /* 0x00015004020085a7 */ /* 0x000ee400080010ff */
[----:B---3--:R-:W-:Y:S05]  /*7500*/  @!P0 BRA `(.L_x_58) ;  /* 0xfffffffc00f08947 */ /* 0x008fea000383ffff */
[----:B------:R-:W-:Y:S05]  /*7510*/  BRA `(.L_x_140) ;  /* 0xffffffb800a87947 */ /* 0x000fea000383ffff */
.L_x_59:
[----:B------:R-:W-:-:S07]  /*7520*/  MOV R2, UR4 ;  /* 0x0000000400027c02 */ /* 0x000fce0008000f00 */
.L_x_141:
[----:B--2---:R2:W3:Y:S02]  /*7530*/  SYNCS.PHASECHK.TRANS64.TRYWAIT P0, [R2+URZ+0x100], R5 ;  /* 0x00010005020075a7 */ /* 0x0044e400080011ff */
[----:B---3--:R-:W-:Y:S05]  /*7540*/  @!P0 NANOSLEEP.SYNCS 0x989680 ;  /* 0x009896800000895d */ /* 0x008fea0003900000 */
[----:B------:R-:W3:Y:S02]  /*7550*/  @!P0 SYNCS.PHASECHK.TRANS64 P0, [R2+URZ+0x100], R5 ;  /* 0x00010005020085a7 */ /* 0x000ee400080010ff */
[----:B---3--:R-:W-:Y:S05]  /*7560*/  @!P0 BRA `(.L_x_141) ;  /* 0xfffffffc00f08947 */ /* 0x008fea000383ffff */
[----:B------:R-:W-:Y:S05]  /*7570*/  BRA `(.L_x_142) ;  /* 0xffffffb800b87947 */ /* 0x000fea000383ffff */
.L_x_60:
[----:B--2---:R2:W3:Y:S02]  /*7580*/  SYNCS.PHASECHK.TRANS64.TRYWAIT P1, [R2+URZ+0xf0], R4 ;  /* 0x0000f004020075a7 */ /* 0x0044e400080211ff */
[----:B---3--:R-:W-:Y:S05]  /*7590*/  @!P1 NANOSLEEP.SYNCS 0x989680 ;  /* 0x009896800000995d */ /* 0x008fea0003900000 */
[----:B------:R-:W3:Y:S02]  /*75a0*/  @!P1 SYNCS.PHASECHK.TRANS64 P1, [R2+URZ+0xf0], R4 ;  /* 0x0000f004020095a7 */ /* 0x000ee400080210ff */
[----:B---3--:R-:W-:Y:S05]  /*75b0*/  @!P1 BRA `(.L_x_60) ;  /* 0xfffffffc00f09947 */ /* 0x008fea000383ffff */
[----:B------:R-:W-:Y:S05]  /*75c0*/  BRA `(.L_x_143) ;  /* 0xffffffb800e87947 */ /* 0x000fea000383ffff */
.L_x_63:
[----:B------:R-:W-:-:S07]  /*75d0*/  MOV R0, UR4 ;  /* 0x0000000400007c02 */ /* 0x000fce0008000f00 */
.L_x_144:
[----:B--2---:R2:W3:Y:S02]  /*75e0*/  SYNCS.PHASECHK.TRANS64.TRYWAIT P0, [R0+URZ+0x100], R2 ;  /* 0x00010002000075a7 */ /* 0x0044e400080011ff */
[----:B---3--:R-:W-:Y:S05]  /*75f0*/  @!P0 NANOSLEEP.SYNCS 0x989680 ;  /* 0x009896800000895d */ /* 0x008fea0003900000 */
[----:B------:R-:W3:Y:S02]  /*7600*/  @!P0 SYNCS.PHASECHK.TRANS64 P0, [R0+URZ+0x100], R2 ;  /* 0x00010002000085a7 */ /* 0x000ee400080010ff */
[----:B---3--:R-:W-:Y:S05]  /*7610*/  @!P0 BRA `(.L_x_144) ;  /* 0xfffffffc00f08947 */ /* 0x008fea000383ffff */
[----:B------:R-:W-:Y:S05]  /*7620*/  BRA `(.L_x_62) ;  /* 0xffffffbc003c7947 */ /* 0x000fea000383ffff */
.L_x_70:
[----:B-1----:R1:W2:Y:S02]  /*7630*/  SYNCS.PHASECHK.TRANS64.TRYWAIT P1, [R0+URZ+0xf0], R2 ;  /* 0x0000f002000075a7 */ /* 0x0022a400080211ff */
[----:B--2---:R-:W-:Y:S05]  /*7640*/  @!P1 NANOSLEEP.SYNCS 0x989680 ;  /* 0x009896800000995d */ /* 0x004fea0003900000 */
[----:B------:R-:W2:Y:S02]  /*7650*/  @!P1 SYNCS.PHASECHK.TRANS64 P1, [R0+URZ+0xf0], R2 ;  /* 0x0000f002000095a7 */ /* 0x000ea400080210ff */
[----:B--2---:R-:W-:Y:S05]  /*7660*/  @!P1 BRA `(.L_x_70) ;  /* 0xfffffffc00f09947 */ /* 0x004fea000383ffff */
[----:B------:R-:W-:Y:S05]  /*7670*/  BRA `(.L_x_145) ;  /* 0xffffffc000b07947 */ /* 0x000fea000383ffff */
.L_x_71:
[----:B------:R-:W-:-:S07]  /*7680*/  MOV R2, UR31 ;  /* 0x0000001f00027c02 */ /* 0x000fce0008000f00 */
.L_x_146:
[----:B-1----:R1:W2:Y:S02]  /*7690*/  SYNCS.PHASECHK.TRANS64.TRYWAIT P0, [R2+URZ+0x130], R0 ;  /* 0x00013000020075a7 */ /* 0x0022a400080011ff */
[----:B--2---:R-:W-:Y:S05]  /*76a0*/  @!P0 NANOSLEEP.SYNCS 0x989680 ;  /* 0x009896800000895d */ /* 0x004fea0003900000 */
[----:B------:R-:W2:Y:S02]  /*76b0*/  @!P0 SYNCS.PHASECHK.TRANS64 P0, [R2+URZ+0x130], R0 ;  /* 0x00013000020085a7 */ /* 0x000ea400080010ff */
[----:B--2---:R-:W-:Y:S05]  /*76c0*/  @!P0 BRA `(.L_x_146) ;  /* 0xfffffffc00f08947 */ /* 0x004fea000383ffff */
[----:B------:R-:W-:Y:S05]  /*76d0*/  BRA `(.L_x_147) ;  /* 0xffffffc400007947 */ /* 0x000fea000383ffff */
.L_x_74:
[----:B------:R-:W-:Y:S07]  /*76e0*/  MOV R0, UR5 ;  /* 0x0000000500007c02 */ /* 0x000fee0008000f00 */
.L_x_148:
[----:B-1----:R1:W2:Y:S02]  /*76f0*/  SYNCS.PHASECHK.TRANS64.TRYWAIT P0, [R0+URZ], R2 ;  /* 0x00000002000075a7 */ /* 0x0022a400080011ff */
[----:B--2---:R-:W-:Y:S05]  /*7700*/  @!P0 NANOSLEEP.SYNCS 0x989680 ;  /* 0x009896800000895d */ /* 0x004fea0003900000 */
[----:B------:R-:W2:Y:S02]  /*7710*/  @!P0 SYNCS.PHASECHK.TRANS64 P0, [R0+URZ], R2 ;  /* 0x00000002000085a7 */ /* 0x000ea400080010ff */
[----:B--2---:R-:W-:Y:S05]  /*7720*/  @!P0 BRA `(.L_x_148) ;  /* 0xfffffffc00f08947 */ /* 0x004fea000383ffff */
[----:B------:R-:W-:Y:S05]  /*7730*/  BRA `(.L_x_73) ;  /* 0xffffffc4001c7947 */ /* 0x000fea000383ffff */
.L_x_77:
[----:B------:R-:W-:-:S07]  /*7740*/  MOV R0, UR4 ;  /* 0x0000000400007c02 */ /* 0x000fce0008000f00 */
.L_x_149:
[----:B--2---:R2:W4:Y:S02]  /*7750*/  SYNCS.PHASECHK.TRANS64.TRYWAIT P0, [R0+URZ], R2 ;  /* 0x00000002000075a7 */ /* 0x00452400080011ff */
[----:B----4-:R-:W-:Y:S05]  /*7760*/  @!P0 NANOSLEEP.SYNCS 0x989680 ;  /* 0x009896800000895d */ /* 0x010fea0003900000 */
[----:B------:R-:W4:Y:S02]  /*7770*/  @!P0 SYNCS.PHASECHK.TRANS64 P0, [R0+URZ], R2 ;  /* 0x00000002000085a7 */ /* 0x000f2400080010ff */
[----:B----4-:R-:W-:Y:S05]  /*7780*/  @!P0 BRA `(.L_x_149) ;  /* 0xfffffffc00f08947 */ /* 0x010fea000383ffff */
[----:B------:R-:W-:Y:S05]  /*7790*/  BRA `(.L_x_150) ;  /* 0xffffffc400f87947 */ /* 0x000fea000383ffff */
.L_x_78:
[----:B------:R-:W-:-:S07]  /*77a0*/  MOV R0, UR5 ;  /* 0x0000000500007c02 */ /* 0x000fce0008000f00 */
.L_x_151:
[----:B-1----:R1:W2:Y:S02]  /*77b0*/  SYNCS.PHASECHK.TRANS64.TRYWAIT P0, [R0+URZ], R3 ;  /* 0x00000003000075a7 */ /* 0x0022a400080011ff */
[----:B--2---:R-:W-:Y:S05]  /*77c0*/  @!P0 NANOSLEEP.SYNCS 0x989680 ;  /* 0x009896800000895d */ /* 0x004fea0003900000 */
[----:B------:R-:W2:Y:S02]  /*77d0*/  @!P0 SYNCS.PHASECHK.TRANS64 P0, [R0+URZ], R3 ;  /* 0x00000003000085a7 */ /* 0x000ea400080010ff */
[----:B--2---:R-:W-:Y:S05]  /*77e0*/  @!P0 BRA `(.L_x_151) ;  /* 0xfffffffc00f08947 */ /* 0x004fea000383ffff */
[----:B------:R-:W-:Y:S05]  /*77f0*/  BRA `(.L_x_152) ;  /* 0xffffffc800047947 */ /* 0x000fea000383ffff */
.L_x_79:
[----:B------:R-:W-:-:S07]  /*7800*/  MOV R0, UR5 ;  /* 0x0000000500007c02 */ /* 0x000fce0008000f00 */
.L_x_153:
[----:B-1----:R1:W2:Y:S02]  /*7810*/  SYNCS.PHASECHK.TRANS64.TRYWAIT P0, [R0+URZ], R3 ;  /* 0x00000003000075a7 */ /* 0x0022a400080011ff */
[----:B--2---:R-:W-:Y:S05]  /*7820*/  @!P0 NANOSLEEP.SYNCS 0x989680 ;  /* 0x009896800000895d */ /* 0x004fea0003900000 */
[----:B------:R-:W2:Y:S02]  /*7830*/  @!P0 SYNCS.PHASECHK.TRANS64 P0, [R0+URZ], R3 ;  /* 0x00000003000085a7 */ /* 0x000ea400080010ff */
[----:B--2---:R-:W-:Y:S05]  /*7840*/  @!P0 BRA `(.L_x_153) ;  /* 0xfffffffc00f08947 */ /* 0x004fea000383ffff */
[----:B------:R-:W-:Y:S05]  /*7850*/  BRA `(.L_x_154) ;  /* 0xffffffc800107947 */ /* 0x000fea000383ffff */
.L_x_80:
[----:B-1----:R-:W-:-:S07]  /*7860*/  MOV R0, UR4 ;  /* 0x0000000400007c02 */ /* 0x002fce0008000f00 */
.L_x_155:
[----:B-1----:R1:W2:Y:S02]  /*7870*/  SYNCS.PHASECHK.TRANS64.TRYWAIT P0, [R0+URZ], R2 ;  /* 0x00000002000075a7 */ /* 0x0022a400080011ff */
[----:B--2---:R-:W-:Y:S05]  /*7880*/  @!P0 NANOSLEEP.SYNCS 0x989680 ;  /* 0x009896800000895d */ /* 0x004fea0003900000 */
[----:B------:R-:W2:Y:S02]  /*7890*/  @!P0 SYNCS.PHASECHK.TRANS64 P0, [R0+URZ], R2 ;  /* 0x00000002000085a7 */ /* 0x000ea400080010ff */
[----:B--2---:R-:W-:Y:S05]  /*78a0*/  @!P0 BRA `(.L_x_155) ;  /* 0xfffffffc00f08947 */ /* 0x004fea000383ffff */
[----:B------:R-:W-:Y:S05]  /*78b0*/  BRA `(.L_x_156) ;  /* 0xffffffc8001c7947 */ /* 0x000fea000383ffff */
.L_x_85:
[----:B--2---:R2:W3:Y:S02]  /*78c0*/  SYNCS.PHASECHK.TRANS64.TRYWAIT P0, [R3+URZ+0xf0], R0 ;  /* 0x0000f000030075a7 */ /* 0x0044e400080011ff */
[----:B---3--:R-:W-:Y:S05]  /*78d0*/  @!P0 NANOSLEEP.SYNCS 0x989680 ;  /* 0x009896800000895d */ /* 0x008fea0003900000 */
[----:B------:R-:W3:Y:S02]  /*78e0*/  @!P0 SYNCS.PHASECHK.TRANS64 P0, [R3+URZ+0xf0], R0 ;  /* 0x0000f000030085a7 */ /* 0x000ee400080010ff */
[----:B---3--:R-:W-:Y:S05]  /*78f0*/  @!P0 BRA `(.L_x_85) ;  /* 0xfffffffc00f08947 */ /* 0x008fea000383ffff */
[----:B------:R-:W-:Y:S05]  /*7900*/  BRA `(.L_x_157) ;  /* 0xffffffcc00447947 */ /* 0x000fea000383ffff */
.L_x_88:
[----:B--2---:R-:W-:Y:S07]  /*7910*/  MOV R0, UR17 ;  /* 0x0000001100007c02 */ /* 0x004fee0008000f00 */
.L_x_158:
[----:B--2---:R2:W3:Y:S02]  /*7920*/  SYNCS.PHASECHK.TRANS64.TRYWAIT P1, [R0+URZ+0xe8], R3 ;  /* 0x0000e803000075a7 */ /* 0x0044e400080211ff */
[----:B---3--:R-:W-:Y:S05]  /*7930*/  @!P1 NANOSLEEP.SYNCS 0x989680 ;  /* 0x009896800000995d */ /* 0x008fea0003900000 */
[----:B------:R-:W3:Y:S02]  /*7940*/  @!P1 SYNCS.PHASECHK.TRANS64 P1, [R0+URZ+0xe8], R3 ;  /* 0x0000e803000095a7 */ /* 0x000ee400080210ff */
[----:B---3--:R-:W-:Y:S05]  /*7950*/  @!P1 BRA `(.L_x_158) ;  /* 0xfffffffc00f09947 */ /* 0x008fea000383ffff */
[----:B------:R-:W-:Y:S05]  /*7960*/  BRA `(.L_x_87) ;  /* 0xffffffd000b87947 */ /* 0x000fea000383ffff */
.L_x_91:
[----:B--2---:R-:W-:Y:S07]  /*7970*/  MOV R0, UR17 ;  /* 0x0000001100007c02 */ /* 0x004fee0008000f00 */
.L_x_159:
[----:B--2---:R2:W3:Y:S02]  /*7980*/  SYNCS.PHASECHK.TRANS64.TRYWAIT P0, [R0+URZ+0xd8], R2 ;  /* 0x0000d802000075a7 */ /* 0x0044e400080011ff */
[----:B---3--:R-:W-:Y:S05]  /*7990*/  @!P0 NANOSLEEP.SYNCS 0x989680 ;  /* 0x009896800000895d */ /* 0x008fea0003900000 */
[----:B------:R-:W3:Y:S02]  /*79a0*/  @!P0 SYNCS.PHASECHK.TRANS64 P0, [R0+URZ+0xd8], R2 ;  /* 0x0000d802000085a7 */ /* 0x000ee400080010ff */
[----:B---3--:R-:W-:Y:S05]  /*79b0*/  @!P0 BRA `(.L_x_159) ;  /* 0xfffffffc00f08947 */ /* 0x008fea000383ffff */
[----:B------:R-:W-:Y:S05]  /*79c0*/  BRA `(.L_x_160) ;  /* 0xffffffd4000c7947 */ /* 0x000fea000383ffff */
.L_x_94:
[----:B---3--:R3:W1:Y:S02]  /*79d0*/  SYNCS.PHASECHK.TRANS64.TRYWAIT P0, [R3+URZ+0xf0], R0 ;  /* 0x0000f000030075a7 */ /* 0x00866400080011ff */
[----:B-1----:R-:W-:Y:S05]  /*79e0*/  @!P0 NANOSLEEP.SYNCS 0x989680 ;  /* 0x009896800000895d */ /* 0x002fea0003900000 */
[----:B------:R-:W1:Y:S02]  /*79f0*/  @!P0 SYNCS.PHASECHK.TRANS64 P0, [R3+URZ+0xf0], R0 ;  /* 0x0000f000030085a7 */ /* 0x000e6400080010ff */
[----:B-1----:R-:W-:Y:S05]  /*7a00*/  @!P0 BRA `(.L_x_94) ;  /* 0xfffffffc00f08947 */ /* 0x002fea000383ffff */
[----:B------:R-:W-:Y:S05]  /*7a10*/  BRA `(.L_x_161) ;  /* 0xffffffd800547947 */ /* 0x000fea000383ffff */
.L_x_105:
[----:B-1----:R-:W-:Y:S04]  /*7a20*/  MOV R0, UR44 ;  /* 0x0000002c00007c02 */ /* 0x002fe80008000f00 */
[----:B------:R1:W2:Y:S03]  /*7a30*/  SYNCS.PHASECHK.TRANS64.TRYWAIT P1, [R0+URZ+0xd0], R4 ;  /* 0x0000d004000075a7 */ /* 0x0002a600080211ff */
[----:B--2---:R-:W-:Y:S05]  /*7a40*/  @!P1 NANOSLEEP.SYNCS 0x989680 ;  /* 0x009896800000995d */ /* 0x004fea0003900000 */
[----:B------:R-:W2:Y:S02]  /*7a50*/  @!P1 SYNCS.PHASECHK.TRANS64 P1, [R0+URZ+0xd0], R4 ;  /* 0x0000d004000095a7 */ /* 0x000ea400080210ff */
[----:B--2---:R-:W-:Y:S05]  /*7a60*/  @!P1 BRA `(.L_x_105) ;  /* 0xfffffffc00ec9947 */ /* 0x004fea000383ffff */
[----:B------:R-:W-:Y:S05]  /*7a70*/  BRA `(.L_x_104) ;  /* 0xffffffe400a47947 */ /* 0x000fea000383ffff */
.L_x_107:
[----:B------:R1:W1:Y:S02]  /*7a80*/  SYNCS.PHASECHK.TRANS64.TRYWAIT P1, [R16+URZ+0x110], R3 ;  /* 0x00011003100075a7 */ /* 0x00026400080211ff */
[----:B-1----:R-:W-:Y:S05]  /*7a90*/  @!P1 NANOSLEEP.SYNCS 0x989680 ;  /* 0x009896800000995d */ /* 0x002fea0003900000 */
[----:B------:R-:W1:Y:S02]  /*7aa0*/  @!P1 SYNCS.PHASECHK.TRANS64 P1, [R16+URZ+0x110], R3 ;  /* 0x00011003100095a7 */ /* 0x000e6400080210ff */
[----:B-1----:R-:W-:Y:S05]  /*7ab0*/  @!P1 BRA `(.L_x_107) ;  /* 0xfffffffc00f09947 */ /* 0x002fea000383ffff */
[----:B------:R-:W-:Y:S05]  /*7ac0*/  BRA `(.L_x_106) ;  /* 0xffffffe400e07947 */ /* 0x000fea000383ffff */
        .weak           $__internal_0_$__cuda_sm10x_tcgen05_guardrail_trap_col_being_dealloced_not_returned_by_alloc
        .type           $__internal_0_$__cuda_sm10x_tcgen05_guardrail_trap_col_being_dealloced_not_returned_by_alloc,@function
        .size           $__internal_0_$__cuda_sm10x_tcgen05_guardrail_trap_col_being_dealloced_not_returned_by_alloc,($__internal_1_$__cuda_sm10x_tcgen05_guardrail_trap_phase_invalid_during_alloc - $__internal_0_$__cuda_sm10x_tcgen05_guardrail_trap_col_being_dealloced_not_returned_by_alloc)
$__internal_0_$__cuda_sm10x_tcgen05_guardrail_trap_col_being_dealloced_not_returned_by_alloc:
[----:B------:R-:W-:Y:S05]  /*7ad0*/  BPT.TRAP 0x1 ;  /* 0x000000040000795c */ /* 0x000fea0000300000 */
[----:B------:R-:W-:-:S04]  /*7ae0*/  HFMA2 R3, -RZ, RZ, 0, 0 ;  /* 0x00000000ff037431 */ /* 0x000fc800000001ff */
[----:B------:R-:W-:Y:S05]  /*7af0*/  RET.REL.NODEC R2 `(_ZN7cutlass13device_kernelINS_4gemm6kernel13GemmUniversalIN4cute5tupleIJiiiiEEENS1_10collective13CollectiveMmaINS1_35MainloopSm100TmaUmmaWarpSpecializedILi13ELi2ELi4ENS5_IJNS4_1CILi2EEENSA_ILi1EEESC_EEEEENS5_IJNSA_ILi64EEESF_NSA_ILi128EEEEEEaNS5_IJlSC_lEEEaSI_NS4_8TiledMMAINS4_8MMA_AtomIJNS4_15SM100_MMA_S8_SSIaaiLi64ELi64ELNS4_4UMMA5MajorE0ELSN_0ELNSM_8SaturateE0EEEEEENS4_6LayoutINS5_IJSC_SC_SC_EEENS5_IJNSA_ILi0EEEST_ST_EEEEENS5_IJNS4_10UnderscoreESW_SW_EEEEENS4_13SM90_TMA_LOADENS4_14ComposedLayoutINS4_7SwizzleILi3ELi4ELi3EEENS4_18smem_ptr_flag_bitsILi8EEENSR_INS5_IJNSA_ILi8EEESG_EEENS5_IJSG_SC_EEEEEEEvNS4_8identityENS4_23SM90_TMA_LOAD_MULTICASTES19_vS1A_EENS_8epilogue10collective18CollectiveEpilogueINS1D_23Sm100TmaWarpSpecializedILi1ELi1ELi32ELb0ELb0EEEJSH_NS5_IJNSR_ISF_SC_EES1I_EEEaSI_aSI_NS1D_6fusion15FusionCallbacksIS1H_NS1K_17LinearCombinationIaiaiLNS_15FloatRoundStyleE2EEESH_S1J_JEEENS4_5SM1004TMEM4LOAD26SM100_TMEM_LOAD_16dp32b32xESZ_NS10_INS11_ILi2ELi4ELi3EEES14_NSR_INS5_IJS15_SF_EEENS5_IJSF_SC_EEEEEEENS4_39AutoVectorizingCopyWithAssumedAlignmentILi128EEENS4_14SM90_TMA_STOREES1Y_S20_S20_EEEvvEEEEvNT_6ParamsE) ;  /* 0xffffff8402407950 */ /* 0x000fea0003c3ffff */
        .weak           $__internal_1_$__cuda_sm10x_tcgen05_guardrail_trap_phase_invalid_during_alloc
        .type           $__internal_1_$__cuda_sm10x_tcgen05_guardrail_trap_phase_invalid_during_alloc,@function
        .size           $__internal_1_$__cuda_sm10x_tcgen05_guardrail_trap_phase_invalid_during_alloc,($__internal_2_$__cuda_sm10x_tcgen05_guardrail_trap_unallocated_columns_being_dealloced - $__internal_1_$__cuda_sm10x_tcgen05_guardrail_trap_phase_invalid_during_alloc)
$__internal_1_$__cuda_sm10x_tcgen05_guardrail_trap_phase_invalid_during_alloc:
[----:B------:R-:W-:Y:S05]  /*7b00*/  BPT.TRAP 0x1 ;  /* 0x000000040000795c */ /* 0x000fea0000300000 */
[----:B------:R-:W-:-:S04]  /*7b10*/  MOV R5, 0x0 ;  /* 0x0000000000057802 */ /* 0x000fc80000000f00 */
[----:B------:R-:W-:Y:S05]  /*7b20*/  RET.REL.NODEC R4 `(_ZN7cutlass13device_kernelINS_4gemm6kernel13GemmUniversalIN4cute5tupleIJiiiiEEENS1_10collective13CollectiveMmaINS1_35MainloopSm100TmaUmmaWarpSpecializedILi13ELi2ELi4ENS5_IJNS4_1CILi2EEENSA_ILi1EEESC_EEEEENS5_IJNSA_ILi64EEESF_NSA_ILi128EEEEEEaNS5_IJlSC_lEEEaSI_NS4_8TiledMMAINS4_8MMA_AtomIJNS4_15SM100_MMA_S8_SSIaaiLi64ELi64ELNS4_4UMMA5MajorE0ELSN_0ELNSM_8SaturateE0EEEEEENS4_6LayoutINS5_IJSC_SC_SC_EEENS5_IJNSA_ILi0EEEST_ST_EEEEENS5_IJNS4_10UnderscoreESW_SW_EEEEENS4_13SM90_TMA_LOADENS4_14ComposedLayoutINS4_7SwizzleILi3ELi4ELi3EEENS4_18smem_ptr_flag_bitsILi8EEENSR_INS5_IJNSA_ILi8EEESG_EEENS5_IJSG_SC_EEEEEEEvNS4_8identityENS4_23SM90_TMA_LOAD_MULTICASTES19_vS1A_EENS_8epilogue10collective18CollectiveEpilogueINS1D_23Sm100TmaWarpSpecializedILi1ELi1ELi32ELb0ELb0EEEJSH_NS5_IJNSR_ISF_SC_EES1I_EEEaSI_aSI_NS1D_6fusion15FusionCallbacksIS1H_NS1K_17LinearCombinationIaiaiLNS_15FloatRoundStyleE2EEESH_S1J_JEEENS4_5SM1004TMEM4LOAD26SM100_TMEM_LOAD_16dp32b32xESZ_NS10_INS11_ILi2ELi4ELi3EEES14_NSR_INS5_IJS15_SF_EEENS5_IJSF_SC_EEEEEEENS4_39AutoVectorizingCopyWithAssumedAlignmentILi128EEENS4_14SM90_TMA_STOREES1Y_S20_S20_EEEvvEEEEvNT_6ParamsE) ;  /* 0xffffff8404347950 */ /* 0x000fea0003c3ffff */
        .weak           $__internal_2_$__cuda_sm10x_tcgen05_guardrail_trap_unallocated_columns_being_dealloced
        .type           $__internal_2_$__cuda_sm10x_tcgen05_guardrail_trap_unallocated_columns_being_dealloced,@function
        .size           $__internal_2_$__cuda_sm10x_tcgen05_guardrail_trap_unallocated_columns_being_dealloced,(.L_x_163 - $__internal_2_$__cuda_sm10x_tcgen05_guardrail_trap_unallocated_columns_being_dealloced)
$__internal_2_$__cuda_sm10x_tcgen05_guardrail_trap_unallocated_columns_being_dealloced:
[----:B------:R-:W-:Y:S05]  /*7b30*/  BPT.TRAP 0x1 ;  /* 0x000000040000795c */ /* 0x000fea0000300000 */
[----:B------:R-:W-:-:S04]  /*7b40*/  HFMA2 R3, -RZ, RZ, 0, 0 ;  /* 0x00000000ff037431 */ /* 0x000fc800000001ff */
[----:B------:R-:W-:Y:S05]  /*7b50*/  RET.REL.NODEC R2 `(_ZN7cutlass13device_kernelINS_4gemm6kernel13GemmUniversalIN4cute5tupleIJiiiiEEENS1_10collective13CollectiveMmaINS1_35MainloopSm100TmaUmmaWarpSpecializedILi13ELi2ELi4ENS5_IJNS4_1CILi2EEENSA_ILi1EEESC_EEEEENS5_IJNSA_ILi64EEESF_NSA_ILi128EEEEEEaNS5_IJlSC_lEEEaSI_NS4_8TiledMMAINS4_8MMA_AtomIJNS4_15SM100_MMA_S8_SSIaaiLi64ELi64ELNS4_4UMMA5MajorE0ELSN_0ELNSM_8SaturateE0EEEEEENS4_6LayoutINS5_IJSC_SC_SC_EEENS5_IJNSA_ILi0EEEST_ST_EEEEENS5_IJNS4_10UnderscoreESW_SW_EEEEENS4_13SM90_TMA_LOADENS4_14ComposedLayoutINS4_7SwizzleILi3ELi4ELi3EEENS4_18smem_ptr_flag_bitsILi8EEENSR_INS5_IJNSA_ILi8EEESG_EEENS5_IJSG_SC_EEEEEEEvNS4_8identityENS4_23SM90_TMA_LOAD_MULTICASTES19_vS1A_EENS_8epilogue10collective18CollectiveEpilogueINS1D_23Sm100TmaWarpSpecializedILi1ELi1ELi32ELb0ELb0EEEJSH_NS5_IJNSR_ISF_SC_EES1I_EEEaSI_aSI_NS1D_6fusion15FusionCallbacksIS1H_NS1K_17LinearCombinationIaiaiLNS_15FloatRoundStyleE2EEESH_S1J_JEEENS4_5SM1004TMEM4LOAD26SM100_TMEM_LOAD_16dp32b32xESZ_NS10_INS11_ILi2ELi4ELi3EEES14_NSR_INS5_IJS15_SF_EEENS5_IJSF_SC_EEEEEEENS4_39AutoVectorizingCopyWithAssumedAlignmentILi128EEENS4_14SM90_TMA_STOREES1Y_S20_S20_EEEvvEEEEvNT_6ParamsE) ;  /* 0xffffff8402287950 */ /* 0x000fea0003c3ffff */
.L_x_162:
[----:B------:R-:W-:-:S00]  /*7b60*/  BRA `(.L_x_162) ;  /* 0xfffffffc00fc7947 */ /* 0x000fc0000383ffff */
[----:B------:R-:W-:-:S00]  /*7b70*/  NOP ;  /* 0x0000000000007918 */ /* 0x000fc00000000000 */
        /* <DEDUP_REMOVED lines=8> */
.L_x_163:


//--------------------- .nv.global.init           --------------------------
	.section	.nv.global.init,"aw",@progbits
.nv.global.init:
	.type		$str$27,@object
	.size		$str$27,($str$28 - $str$27)
$str$27:
        /*0000*/ 	.byte	0x28, 0x61, 0x64, 0x64, 0x72, 0x65, 0x73, 0x73, 0x20, 0x26, 0x20, 0x6d, 0x61, 0x73, 0x6b, 0x29
        /*0010*/ 	.byte	0x20, 0x3d, 0x3d, 0x20, 0x30, 0x00
	.type		$str$28,@object
	.size		$str$28,($str$26 - $str$28)
$str$28:
        /*0016*/ 	.byte	0x2f, 0x74, 0x6d, 0x70, 0x2f, 0x63, 0x75, 0x74, 0x6c, 0x61, 0x73, 0x73, 0x5f, 0x73, 0x77, 0x65
        /*0026*/ 	.byte	0x65, 0x70, 0x5f, 0x73, 0x72, 0x63, 0x2f, 0x69, 0x6e, 0x63, 0x6c, 0x75, 0x64, 0x65, 0x2f, 0x63
        /*0036*/ 	.byte	0x75, 0x74, 0x65, 0x2f, 0x70, 0x6f, 0x69, 0x6e, 0x74, 0x65, 0x72, 0x5f, 0x66, 0x6c, 0x61, 0x67
        /*0046*/ 	.byte	0x67, 0x65, 0x64, 0x2e, 0x68, 0x70, 0x70, 0x00
	.type		$str$26,@object
	.size		$str$26,($str$25 - $str$26)
$str$26:
        /*004e*/ 	.byte	0x2f, 0x74, 0x6d, 0x70, 0x2f, 0x63, 0x75, 0x74, 0x6c, 0x61, 0x73, 0x73, 0x5f, 0x73, 0x77, 0x65
        /*005e*/ 	.byte	0x65, 0x70, 0x5f, 0x73, 0x72, 0x63, 0x2f, 0x69, 0x6e, 0x63, 0x6c, 0x75, 0x64, 0x65, 0x2f, 0x63
        /*006e*/ 	.byte	0x75, 0x74, 0x65, 0x2f, 0x61, 0x74, 0x6f, 0x6d, 0x2f, 0x63, 0x6f, 0x70, 0x79, 0x5f, 0x74, 0x72
        /*007e*/ 	.byte	0x61, 0x69, 0x74, 0x73, 0x5f, 0x73, 0x6d, 0x31, 0x30, 0x30, 0x2e, 0x68, 0x70, 0x70, 0x00
	.type		$str$25,@object
	.size		$str$25,(__unnamed_1 - $str$25)
$str$25:
        /*008d*/ 	.byte	0x28, 0x28, 0x75, 0x69, 0x6e, 0x74, 0x33, 0x32, 0x5f, 0x74, 0x28, 0x74, 0x68, 0x72, 0x65, 0x61
        /*009d*/ 	.byte	0x64, 0x49, 0x64, 0x78, 0x2e, 0x78, 0x29, 0x20, 0x2f, 0x20, 0x33, 0x32, 0x29, 0x20, 0x25, 0x20
        /*00ad*/ 	.byte	0x34, 0x29, 0x20, 0x3d, 0x3d, 0x20, 0x28, 0x28, 0x28, 0x74, 0x6d, 0x65, 0x6d, 0x5f, 0x61, 0x64
        /*00bd*/ 	.byte	0x64, 0x72, 0x20, 0x3e, 0x3e, 0x20, 0x31, 0x36, 0x29, 0x20, 0x2f, 0x20, 0x33, 0x32, 0x29, 0x20
        /*00cd*/ 	.byte	0x25, 0x20, 0x34, 0x29, 0x00
	.type		__unnamed_1,@object
	.size		__unnamed_1,(__unnamed_2 - __unnamed_1)
__unnamed_1:
        /*00d2*/ 	.byte	0x61, 0x75, 0x74, 0x6f, 0x20, 0x63, 0x75, 0x74, 0x65, 0x3a, 0x3a, 0x61, 0x73, 0x5f, 0x70, 0x6f
        /* <DEDUP_REMOVED lines=24> */
        /*0262*/ 	.byte	0x00
	.type		__unnamed_2,@object
	.size		__unnamed_2,(.L_2 - __unnamed_2)
__unnamed_2:
        /* <DEDUP_REMOVED lines=41> */
.L_2:


//--------------------- .nv.shared._ZN7cutlass13device_kernelINS_4gemm6kernel13GemmUniversalIN4cute5tupleIJiiiiEEENS1_10collective13CollectiveMmaINS1_35MainloopSm100TmaUmmaWarpSpecializedILi13ELi2ELi4ENS5_IJNS4_1CILi2EEENSA_ILi1EEESC_EEEEENS5_IJNSA_ILi64EEESF_NSA_ILi128EEEEEEaNS5_IJlSC_lEEEaSI_NS4_8TiledMMAINS4_8MMA_AtomIJNS4_15SM100_MMA_S8_SSIaaiLi64ELi64ELNS4_4UMMA5MajorE0ELSN_0ELNSM_8SaturateE0EEEEEENS4_6LayoutINS5_IJSC_SC_SC_EEENS5_IJNSA_ILi0EEEST_ST_EEEEENS5_IJNS4_10UnderscoreESW_SW_EEEEENS4_13SM90_TMA_LOADENS4_14ComposedLayoutINS4_7SwizzleILi3ELi4ELi3EEENS4_18smem_ptr_flag_bitsILi8EEENSR_INS5_IJNSA_ILi8EEESG_EEENS5_IJSG_SC_EEEEEEEvNS4_8identityENS4_23SM90_TMA_LOAD_MULTICASTES19_vS1A_EENS_8epilogue10collective18CollectiveEpilogueINS1D_23Sm100TmaWarpSpecializedILi1ELi1ELi32ELb0ELb0EEEJSH_NS5_IJNSR_ISF_SC_EES1I_EEEaSI_aSI_NS1D_6fusion15FusionCallbacksIS1H_NS1K_17LinearCombinationIaiaiLNS_15FloatRoundStyleE2EEESH_S1J_JEEENS4_5SM1004TMEM4LOAD26SM100_TMEM_LOAD_16dp32b32xESZ_NS10_INS11_ILi2ELi4ELi3EEES14_NSR_INS5_IJS15_SF_EEENS5_IJSF_SC_EEEEEEENS4_39AutoVectorizingCopyWithAssumedAlignmentILi128EEENS4_14SM90_TMA_STOREES1Y_S20_S20_EEEvvEEEEvNT_6ParamsE --------------------------
	.section	.nv.shared._ZN7cutlass13device_kernelINS_4gemm6kernel13GemmUniversalIN4cute5tupleIJiiiiEEENS1_10collective13CollectiveMmaINS1_35MainloopSm100TmaUmmaWarpSpecializedILi13ELi2ELi4ENS5_IJNS4_1CILi2EEENSA_ILi1EEESC_EEEEENS5_IJNSA_ILi64EEESF_NSA_ILi128EEEEEEaNS5_IJlSC_lEEEaSI_NS4_8TiledMMAINS4_8MMA_AtomIJNS4_15SM100_MMA_S8_SSIaaiLi64ELi64ELNS4_4UMMA5MajorE0ELSN_0ELNSM_8SaturateE0EEEEEENS4_6LayoutINS5_IJSC_SC_SC_EEENS5_IJNSA_ILi0EEEST_ST_EEEEENS5_IJNS4_10UnderscoreESW_SW_EEEEENS4_13SM90_TMA_LOADENS4_14ComposedLayoutINS4_7SwizzleILi3ELi4ELi3EEENS4_18smem_ptr_flag_bitsILi8EEENSR_INS5_IJNSA_ILi8EEESG_EEENS5_IJSG_SC_EEEEEEEvNS4_8identityENS4_23SM90_TMA_LOAD_MULTICASTES19_vS1A_EENS_8epilogue10collective18CollectiveEpilogueINS1D_23Sm100TmaWarpSpecializedILi1ELi1ELi32ELb0ELb0EEEJSH_NS5_IJNSR_ISF_SC_EES1I_EEEaSI_aSI_NS1D_6fusion15FusionCallbacksIS1H_NS1K_17LinearCombinationIaiaiLNS_15FloatRoundStyleE2EEESH_S1J_JEEENS4_5SM1004TMEM4LOAD26SM100_TMEM_LOAD_16dp32b32xESZ_NS10_INS11_ILi2ELi4ELi3EEES14_NSR_INS5_IJS15_SF_EEENS5_IJSF_SC_EEEEEEENS4_39AutoVectorizingCopyWithAssumedAlignmentILi128EEENS4_14SM90_TMA_STOREES1Y_S20_S20_EEEvvEEEEvNT_6ParamsE,"aw",@nobits
	.sectionflags	@""
	.align	16
	.zero		1024


//--------------------- .nv.shared.reserved.0     --------------------------
	.section	.nv.shared.reserved.0,"aw",@nobits
	.weak		__nv_reservedSMEM_offset_0_alias
	.size		__nv_reservedSMEM_offset_0_alias, 0, 64
	.other		__nv_reservedSMEM_offset_0_alias,@"STO_CUDA_RESERVED_SHARED STV_DEFAULT"
__nv_reservedSMEM_offset_0_alias:
	.zero		0
.nv.shared.reserved.0:
	.zero		64
	.weak		__nv_reservedSMEM_tcgen05_partition
	.type		__nv_reservedSMEM_tcgen05_partition,@object
	.size		__nv_reservedSMEM_tcgen05_partition,(.L_0 - __nv_reservedSMEM_tcgen05_partition)
__nv_reservedSMEM_tcgen05_partition:
	.zero		32
.L_0:


//--------------------- .nv.global                --------------------------
	.section	.nv.global,"aw",@nobits
.nv.global:
	.type		_ZN39_INTERNAL_d2d8f9e5_4_k_cu_02aa7ff0_96964cute1_E,@object
	.size		_ZN39_INTERNAL_d2d8f9e5_4_k_cu_02aa7ff0_96964cute1_E,(_ZN39_INTERNAL_d2d8f9e5_4_k_cu_02aa7ff0_96964cuda3std3__45__cpo6cbeginE - _ZN39_INTERNAL_d2d8f9e5_4_k_cu_02aa7ff0_96964cute1_E)
_ZN39_INTERNAL_d2d8f9e5_4_k_cu_02aa7ff0_96964cute1_E:
	.zero		1
	.type		_ZN39_INTERNAL_d2d8f9e5_4_k_cu_02aa7ff0_96964cuda3std3__45__cpo6cbeginE,@object
	.size		_ZN39_INTERNAL_d2d8f9e5_4_k_cu_02aa7ff0_96964cuda3std3__45__cpo6cbeginE,(_ZN39_INTERNAL_d2d8f9e5_4_k_cu_02aa7ff0_96964cuda3std3__48in_placeE - _ZN39_INTERNAL_d2d8f9e5_4_k_cu_02aa7ff0_96964cuda3std3__45__cpo6cbeginE)
_ZN39_INTERNAL_d2d8f9e5_4_k_cu_02aa7ff0_96964cuda3std3__45__cpo6cbeginE:
	.zero		1
	.type		_ZN39_INTERNAL_d2d8f9e5_4_k_cu_02aa7ff0_96964cuda3std3__48in_placeE,@object
	.size		_ZN39_INTERNAL_d2d8f9e5_4_k_cu_02aa7ff0_96964cuda3std3__48in_placeE,(_ZN39_INTERNAL_d2d8f9e5_4_k_cu_02aa7ff0_96964cuda3std6ranges3__45__cpo9iter_moveE - _ZN39_INTERNAL_d2d8f9e5_4_k_cu_02aa7ff0_96964cuda3std3__48in_placeE)
_ZN39_INTERNAL_d2d8f9e5_4_k_cu_02aa7ff0_96964cuda3std3__48in_placeE:
	.zero		1
	.type		_ZN39_INTERNAL_d2d8f9e5_4_k_cu_02aa7ff0_96964cuda3std6ranges3__45__cpo9iter_moveE,@object
	.size		_ZN39_INTERNAL_d2d8f9e5_4_k_cu_02aa7ff0_96964cuda3std6ranges3__45__cpo9iter_moveE,(_ZN39_INTERNAL_d2d8f9e5_4_k_cu_02aa7ff0_96964cuda3std3__45__cpo5beginE - _ZN39_INTERNAL_d2d8f9e5_4_k_cu_02aa7ff0_96964cuda3std6ranges3__45__cpo9iter_moveE)
_ZN39_INTERNAL_d2d8f9e5_4_k_cu_02aa7ff0_96964cuda3std6ranges3__45__cpo9iter_moveE:
	.zero		1
	.type		_ZN39_INTERNAL_d2d8f9e5_4_k_cu_02aa7ff0_96964cuda3std3__45__cpo5beginE,@object
	.size		_ZN39_INTERNAL_d2d8f9e5_4_k_cu_02aa7ff0_96964cuda3std3__45__cpo5beginE,(_ZN39_INTERNAL_d2d8f9e5_4_k_cu_02aa7ff0_96964cuda3std3__441_GLOBAL__N__d2d8f9e5_4_k_cu_02aa7ff0_96966ignoreE - _ZN39_INTERNAL_d2d8f9e5_4_k_cu_02aa7ff0_96964cuda3std3__45__cpo5beginE)
_ZN39_INTERNAL_d2d8f9e5_4_k_cu_02aa7ff0_96964cuda3std3__45__cpo5beginE:
	.zero		1
	.type		_ZN39_INTERNAL_d2d8f9e5_4_k_cu_02aa7ff0_96964cuda3std3__441_GLOBAL__N__d2d8f9e5_4_k_cu_02aa7ff0_96966ignoreE,@object
	.size		_ZN39_INTERNAL_d2d8f9e5_4_k_cu_02aa7ff0_96964cuda3std3__441_GLOBAL__N__d2d8f9e5_4_k_cu_02aa7ff0_96966ignoreE,(_ZN39_INTERNAL_d2d8f9e5_4_k_cu_02aa7ff0_96964cute7productE - _ZN39_INTERNAL_d2d8f9e5_4_k_cu_02aa7ff0_96964cuda3std3__441_GLOBAL__N__d2d8f9e5_4_k_cu_02aa7ff0_96966ignoreE)
_ZN39_INTERNAL_d2d8f9e5_4_k_cu_02aa7ff0_96964cuda3std3__441_GLOBAL__N__d2d8f9e5_4_k_cu_02aa7ff0_96966ignoreE:
	.zero		1
	.type		_ZN39_INTERNAL_d2d8f9e5_4_k_cu_02aa7ff0_96964cute7productE,@object
	.size		_ZN39_INTERNAL_d2d8f9e5_4_k_cu_02aa7ff0_96964cute7productE,(_ZN39_INTERNAL_d2d8f9e5_4_k_cu_02aa7ff0_96964cuda3std3__45__cpo3endE - _ZN39_INTERNAL_d2d8f9e5_4_k_cu_02aa7ff0_96964cute7productE)
_ZN39_INTERNAL_d2d8f9e5_4_k_cu_02aa7ff0_96964cute7productE:
	.zero		1
	.type		_ZN39_INTERNAL_d2d8f9e5_4_k_cu_02aa7ff0_96964cuda3std3__45__cpo3endE,@object
	.size		_ZN39_INTERNAL_d2d8f9e5_4_k_cu_02aa7ff0_96964cuda3std3__45__cpo3endE,(_ZN39_INTERNAL_d2d8f9e5_4_k_cu_02aa7ff0_96964cuda3std3__419piecewise_constructE - _ZN39_INTERNAL_d2d8f9e5_4_k_cu_02aa7ff0_96964cuda3std3__45__cpo3endE)
_ZN39_INTERNAL_d2d8f9e5_4_k_cu_02aa7ff0_96964cuda3std3__45__cpo3endE:
	.zero		1
	.type		_ZN39_INTERNAL_d2d8f9e5_4_k_cu_02aa7ff0_96964cuda3std3__419piecewise_constructE,@object
	.size		_ZN39_INTERNAL_d2d8f9e5_4_k_cu_02aa7ff0_96964cuda3std3__419piecewise_constructE,(_ZN39_INTERNAL_d2d8f9e5_4_k_cu_02aa7ff0_96964cuda3std3__45__cpo4cendE - _ZN39_INTERNAL_d2d8f9e5_4_k_cu_02aa7ff0_96964cuda3std3__419piecewise_constructE)
_ZN39_INTERNAL_d2d8f9e5_4_k_cu_02aa7ff0_96964cuda3std3__419piecewise_constructE:
	.zero		1
	.type		_ZN39_INTERNAL_d2d8f9e5_4_k_cu_02aa7ff0_96964cuda3std3__45__cpo4cendE,@object
	.size		_ZN39_INTERNAL_d2d8f9e5_4_k_cu_02aa7ff0_96964cuda3std3__45__cpo4cendE,(_ZN39_INTERNAL_d2d8f9e5_4_k_cu_02aa7ff0_96964cuda3std6ranges3__45__cpo4swapE - _ZN39_INTERNAL_d2d8f9e5_4_k_cu_02aa7ff0_96964cuda3std3__45__cpo4cendE)
_ZN39_INTERNAL_d2d8f9e5_4_k_cu_02aa7ff0_96964cuda3std3__45__cpo4cendE:
	.zero		1
	.type		_ZN39_INTERNAL_d2d8f9e5_4_k_cu_02aa7ff0_96964cuda3std6ranges3__45__cpo4swapE,@object
	.size		_ZN39_INTERNAL_d2d8f9e5_4_k_cu_02aa7ff0_96964cuda3std6ranges3__45__cpo4swapE,(.L_10 - _ZN39_INTERNAL_d2d8f9e5_4_k_cu_02aa7ff0_96964cuda3std6ranges3__45__cpo4swapE)
_ZN39_INTERNAL_d2d8f9e5_4_k_cu_02aa7ff0_96964cuda3std6ranges3__45__cpo4swapE:
	.zero		1
.L_10:


//--------------------- .nv.constant0._ZN7cutlass13device_kernelINS_4gemm6kernel13GemmUniversalIN4cute5tupleIJiiiiEEENS1_10collective13CollectiveMmaINS1_35MainloopSm100TmaUmmaWarpSpecializedILi13ELi2ELi4ENS5_IJNS4_1CILi2EEENSA_ILi1EEESC_EEEEENS5_IJNSA_ILi64EEESF_NSA_ILi128EEEEEEaNS5_IJlSC_lEEEaSI_NS4_8TiledMMAINS4_8MMA_AtomIJNS4_15SM100_MMA_S8_SSIaaiLi64ELi64ELNS4_4UMMA5MajorE0ELSN_0ELNSM_8SaturateE0EEEEEENS4_6LayoutINS5_IJSC_SC_SC_EEENS5_IJNSA_ILi0EEEST_ST_EEEEENS5_IJNS4_10UnderscoreESW_SW_EEEEENS4_13SM90_TMA_LOADENS4_14ComposedLayoutINS4_7SwizzleILi3ELi4ELi3EEENS4_18smem_ptr_flag_bitsILi8EEENSR_INS5_IJNSA_ILi8EEESG_EEENS5_IJSG_SC_EEEEEEEvNS4_8identityENS4_23SM90_TMA_LOAD_MULTICASTES19_vS1A_EENS_8epilogue10collective18CollectiveEpilogueINS1D_23Sm100TmaWarpSpecializedILi1ELi1ELi32ELb0ELb0EEEJSH_NS5_IJNSR_ISF_SC_EES1I_EEEaSI_aSI_NS1D_6fusion15FusionCallbacksIS1H_NS1K_17LinearCombinationIaiaiLNS_15FloatRoundStyleE2EEESH_S1J_JEEENS4_5SM1004TMEM4LOAD26SM100_TMEM_LOAD_16dp32b32xESZ_NS10_INS11_ILi2ELi4ELi3EEES14_NSR_INS5_IJS15_SF_EEENS5_IJSF_SC_EEEEEEENS4_39AutoVectorizingCopyWithAssumedAlignmentILi128EEENS4_14SM90_TMA_STOREES1Y_S20_S20_EEEvvEEEEvNT_6ParamsE --------------------------
	.section	.nv.constant0._ZN7cutlass13device_kernelINS_4gemm6kernel13GemmUniversalIN4cute5tupleIJiiiiEEENS1_10collective13CollectiveMmaINS1_35MainloopSm100TmaUmmaWarpSpecializedILi13ELi2ELi4ENS5_IJNS4_1CILi2EEENSA_ILi1EEESC_EEEEENS5_IJNSA_ILi64EEESF_NSA_ILi128EEEEEEaNS5_IJlSC_lEEEaSI_NS4_8TiledMMAINS4_8MMA_AtomIJNS4_15SM100_MMA_S8_SSIaaiLi64ELi64ELNS4_4UMMA5MajorE0ELSN_0ELNSM_8SaturateE0EEEEEENS4_6LayoutINS5_IJSC_SC_SC_EEENS5_IJNSA_ILi0EEEST_ST_EEEEENS5_IJNS4_10UnderscoreESW_SW_EEEEENS4_13SM90_TMA_LOADENS4_14ComposedLayoutINS4_7SwizzleILi3ELi4ELi3EEENS4_18smem_ptr_flag_bitsILi8EEENSR_INS5_IJNSA_ILi8EEESG_EEENS5_IJSG_SC_EEEEEEEvNS4_8identityENS4_23SM90_TMA_LOAD_MULTICASTES19_vS1A_EENS_8epilogue10collective18CollectiveEpilogueINS1D_23Sm100TmaWarpSpecializedILi1ELi1ELi32ELb0ELb0EEEJSH_NS5_IJNSR_ISF_SC_EES1I_EEEaSI_aSI_NS1D_6fusion15FusionCallbacksIS1H_NS1K_17LinearCombinationIaiaiLNS_15FloatRoundStyleE2EEESH_S1J_JEEENS4_5SM1004TMEM4LOAD26SM100_TMEM_LOAD_16dp32b32xESZ_NS10_INS11_ILi2ELi4ELi3EEES14_NSR_INS5_IJS15_SF_EEENS5_IJSF_SC_EEEEEEENS4_39AutoVectorizingCopyWithAssumedAlignmentILi128EEENS4_14SM90_TMA_STOREES1Y_S20_S20_EEEvvEEEEvNT_6ParamsE,"a",@progbits
	.sectionflags	@""
	.align	4
.nv.constant0._ZN7cutlass13device_kernelINS_4gemm6kernel13GemmUniversalIN4cute5tupleIJiiiiEEENS1_10collective13CollectiveMmaINS1_35MainloopSm100TmaUmmaWarpSpecializedILi13ELi2ELi4ENS5_IJNS4_1CILi2EEENSA_ILi1EEESC_EEEEENS5_IJNSA_ILi64EEESF_NSA_ILi128EEEEEEaNS5_IJlSC_lEEEaSI_NS4_8TiledMMAINS4_8MMA_AtomIJNS4_15SM100_MMA_S8_SSIaaiLi64ELi64ELNS4_4UMMA5MajorE0ELSN_0ELNSM_8SaturateE0EEEEEENS4_6LayoutINS5_IJSC_SC_SC_EEENS5_IJNSA_ILi0EEEST_ST_EEEEENS5_IJNS4_10UnderscoreESW_SW_EEEEENS4_13SM90_TMA_LOADENS4_14ComposedLayoutINS4_7SwizzleILi3ELi4ELi3EEENS4_18smem_ptr_flag_bitsILi8EEENSR_INS5_IJNSA_ILi8EEESG_EEENS5_IJSG_SC_EEEEEEEvNS4_8identityENS4_23SM90_TMA_LOAD_MULTICASTES19_vS1A_EENS_8epilogue10collective18CollectiveEpilogueINS1D_23Sm100TmaWarpSpecializedILi1ELi1ELi32ELb0ELb0EEEJSH_NS5_IJNSR_ISF_SC_EES1I_EEEaSI_aSI_NS1D_6fusion15FusionCallbacksIS1H_NS1K_17LinearCombinationIaiaiLNS_15FloatRoundStyleE2EEESH_S1J_JEEENS4_5SM1004TMEM4LOAD26SM100_TMEM_LOAD_16dp32b32xESZ_NS10_INS11_ILi2ELi4ELi3EEES14_NSR_INS5_IJS15_SF_EEENS5_IJSF_SC_EEEEEEENS4_39AutoVectorizingCopyWithAssumedAlignmentILi128EEENS4_14SM90_TMA_STOREES1Y_S20_S20_EEEvvEEEEvNT_6ParamsE:
	.zero		2944


//--------------------- SYMBOLS --------------------------

	.type		.nv.reservedSmem.offset0,@object
	.size		.nv.reservedSmem.offset0,0x4
	.type		.nv.reservedSmem.cap,@object
	.size		.nv.reservedSmem.cap,0x4
	.type		__assertfail,@function
